// auto-generated by cutlass_sweep.gemm — config: {"arch": "sm_100", "cluster_m": 1, "cluster_n": 1, "dtype": "e5m2", "dtype_b": "e5m2", "layout": "nt", "stages": 6, "tile_k": 128, "tile_m": 64, "tile_n": 64}
#include "cutlass/cutlass.h"
#include "cutlass/gemm/collective/collective_builder.hpp"
#include "cutlass/gemm/device/gemm_universal_adapter.h"
#include "cutlass/gemm/kernel/gemm_universal.hpp"
#include "cutlass/epilogue/collective/collective_builder.hpp"

using ElemA = cutlass::float_e5m2_t;
using ElemB = cutlass::float_e5m2_t;
using ElemCD = cutlass::float_e5m2_t;
using Acc  = float;
using TileShape    = cute::Shape<cute::_64, cute::_64, cute::_128>;
using ClusterShape = cute::Shape<cute::_1, cute::_1, cute::_1>;

using CollectiveEpilogue = typename cutlass::epilogue::collective::CollectiveBuilder<
    cutlass::arch::Sm100, cutlass::arch::OpClassTensorOp,
    TileShape, ClusterShape,
    cutlass::epilogue::collective::EpilogueTileAuto,
    Acc, Acc,
    ElemCD, cutlass::layout::RowMajor, 128 / cutlass::sizeof_bits<ElemCD>::value,
    ElemCD, cutlass::layout::RowMajor, 128 / cutlass::sizeof_bits<ElemCD>::value,
    cutlass::epilogue::collective::EpilogueScheduleAuto
  >::CollectiveOp;

using CollectiveMainloop = typename cutlass::gemm::collective::CollectiveBuilder<
    cutlass::arch::Sm100, cutlass::arch::OpClassTensorOp,
    ElemA, cutlass::layout::RowMajor, 128 / cutlass::sizeof_bits<ElemA>::value,
    ElemB, cutlass::layout::ColumnMajor, 128 / cutlass::sizeof_bits<ElemB>::value,
    Acc,
    TileShape, ClusterShape,
    cutlass::gemm::collective::StageCount<6>,
    cutlass::gemm::collective::KernelScheduleAuto
  >::CollectiveOp;

using GemmKernel = cutlass::gemm::kernel::GemmUniversal<
    cute::Shape<int,int,int,int>,
    CollectiveMainloop,
    CollectiveEpilogue
>;
using Gemm = cutlass::gemm::device::GemmUniversalAdapter<GemmKernel>;

// Force the device kernel symbol into the cubin without needing a host main.
auto* _anchor = &cutlass::device_kernel<GemmKernel>;


// ===== COMPILED SASS (sm_100a) =====

	.target	sm_100a

	.elftype	@"ET_EXEC"


//--------------------- .note.nv.tkinfo           --------------------------
	.section	.note.nv.tkinfo,"",@"SHT_NOTE"
	.sectionflags	@"SHF_NOTE_NV_TKINFO"
	.tkinfo
        /*0018*/ 	.word	0x00000002
        /*0030*/ 	.string	""
        /*0030*/ 	.string	"ptxas"
        /*0030*/ 	.string	"Cuda compilation tools, release 13.0, V13.0.88"
        /*0030*/ 	.string	"Build cuda_13.0.r13.0/compiler.36424714_0"
        /*0030*/ 	.string	"-arch sm_100a -m 64 "



//--------------------- .note.nv.cuinfo           --------------------------
	.section	.note.nv.cuinfo,"",@"SHT_NOTE"
	.sectionflags	@"SHF_NOTE_NV_CUINFO"
        /*0018*/ 	.short	0x0002
        /*001a*/ 	.short	0x0064
        /*001c*/ 	.short	0x0082
	.zero		2


//--------------------- .nv.info                  --------------------------
	.section	.nv.info,"",@"SHT_CUDA_INFO"
	.align	4


	//----- nvinfo : EIATTR_REGCOUNT
	.align		4
        /*0000*/ 	.byte	0x04, 0x2f
        /*0002*/ 	.short	(.L_19 - .L_18)
	.align		4
.L_18:
        /*0004*/ 	.word	index@(_ZN7cutlass13device_kernelINS_4gemm6kernel13GemmUniversalIN4cute5tupleIJiiiiEEENS1_10collective13CollectiveMmaINS1_35MainloopSm100TmaUmmaWarpSpecializedILi6ELi2ELi4ENS5_IJNS4_1CILi1EEESB_SB_EEEEENS5_IJNSA_ILi64EEESE_NSA_ILi128EEEEEENS_12float_e5m2_tENS5_IJlSB_lEEESH_SI_NS4_8TiledMMAINS4_8MMA_AtomIJNS4_10MMA_TraitsINS4_19SM100_MMA_F8F6F4_SSEJSH_SH_fSE_SE_NS4_17integral_constantINS4_4UMMA5MajorELSP_0EEESQ_NSN_INSO_7ScaleInELSR_0EEESS_EEEEEENS4_6LayoutISC_NS5_IJNSA_ILi0EEESW_SW_EEEEENS5_IJNS4_10UnderscoreESZ_SZ_EEEEENS4_13SM90_TMA_LOADENS4_14ComposedLayoutINS4_7SwizzleILi3ELi4ELi3EEENS4_18smem_ptr_flag_bitsILi8EEENSV_INS5_IJNSA_ILi8EEESF_EEENS5_IJSF_SB_EEEEEEEvNS4_8identityES12_S1C_vS1D_EENS_8epilogue10collective18CollectiveEpilogueINS1F_23Sm100TmaWarpSpecializedILi1ELi1ELi32ELb0ELb0EEEJSG_NS5_IJNSV_ISE_SB_EES1K_EEESH_SI_SH_SI_NS1F_6fusion15FusionCallbacksIS1J_NS1M_17LinearCombinationISH_fSH_fLNS_15FloatRoundStyleE2EEESG_S1L_JEEENS4_5SM1004TMEM4LOAD26SM100_TMEM_LOAD_16dp32b32xES12_NS13_INS14_ILi2ELi4ELi3EEES17_NSV_INS5_IJS18_SE_EEENS5_IJSE_SB_EEEEEEENS4_39AutoVectorizingCopyWithAssumedAlignmentILi128EEENS4_14SM90_TMA_STOREES20_S22_S22_EEEvvEEEEvNT_6ParamsE)
        /*0008*/ 	.word	0x00000078


	//----- nvinfo : EIATTR_FRAME_SIZE
	.align		4
.L_19:
        /*000c*/ 	.byte	0x04, 0x11
        /*000e*/ 	.short	(.L_21 - .L_20)
	.align		4
.L_20:
        /*0010*/ 	.word	index@($__internal_2_$__cuda_sm10x_tcgen05_guardrail_trap_unallocated_columns_being_dealloced)
        /*0014*/ 	.word	0x00000000


	//----- nvinfo : EIATTR_FRAME_SIZE
	.align		4
.L_21:
        /*0018*/ 	.byte	0x04, 0x11
        /*001a*/ 	.short	(.L_23 - .L_22)
	.align		4
.L_22:
        /*001c*/ 	.word	index@($__internal_1_$__cuda_sm10x_tcgen05_guardrail_trap_phase_invalid_during_alloc)
        /*0020*/ 	.word	0x00000000


	//----- nvinfo : EIATTR_FRAME_SIZE
	.align		4
.L_23:
        /*0024*/ 	.byte	0x04, 0x11
        /*0026*/ 	.short	(.L_25 - .L_24)
	.align		4
.L_24:
        /*0028*/ 	.word	index@($__internal_0_$__cuda_sm10x_tcgen05_guardrail_trap_col_being_dealloced_not_returned_by_alloc)
        /*002c*/ 	.word	0x00000000


	//----- nvinfo : EIATTR_FRAME_SIZE
	.align		4
.L_25:
        /*0030*/ 	.byte	0x04, 0x11
        /*0032*/ 	.short	(.L_27 - .L_26)
	.align		4
.L_26:
        /*0034*/ 	.word	index@(_ZN7cutlass13device_kernelINS_4gemm6kernel13GemmUniversalIN4cute5tupleIJiiiiEEENS1_10collective13CollectiveMmaINS1_35MainloopSm100TmaUmmaWarpSpecializedILi6ELi2ELi4ENS5_IJNS4_1CILi1EEESB_SB_EEEEENS5_IJNSA_ILi64EEESE_NSA_ILi128EEEEEENS_12float_e5m2_tENS5_IJlSB_lEEESH_SI_NS4_8TiledMMAINS4_8MMA_AtomIJNS4_10MMA_TraitsINS4_19SM100_MMA_F8F6F4_SSEJSH_SH_fSE_SE_NS4_17integral_constantINS4_4UMMA5MajorELSP_0EEESQ_NSN_INSO_7ScaleInELSR_0EEESS_EEEEEENS4_6LayoutISC_NS5_IJNSA_ILi0EEESW_SW_EEEEENS5_IJNS4_10UnderscoreESZ_SZ_EEEEENS4_13SM90_TMA_LOADENS4_14ComposedLayoutINS4_7SwizzleILi3ELi4ELi3EEENS4_18smem_ptr_flag_bitsILi8EEENSV_INS5_IJNSA_ILi8EEESF_EEENS5_IJSF_SB_EEEEEEEvNS4_8identityES12_S1C_vS1D_EENS_8epilogue10collective18CollectiveEpilogueINS1F_23Sm100TmaWarpSpecializedILi1ELi1ELi32ELb0ELb0EEEJSG_NS5_IJNSV_ISE_SB_EES1K_EEESH_SI_SH_SI_NS1F_6fusion15FusionCallbacksIS1J_NS1M_17LinearCombinationISH_fSH_fLNS_15FloatRoundStyleE2EEESG_S1L_JEEENS4_5SM1004TMEM4LOAD26SM100_TMEM_LOAD_16dp32b32xES12_NS13_INS14_ILi2ELi4ELi3EEES17_NSV_INS5_IJS18_SE_EEENS5_IJSE_SB_EEEEEEENS4_39AutoVectorizingCopyWithAssumedAlignmentILi128EEENS4_14SM90_TMA_STOREES20_S22_S22_EEEvvEEEEvNT_6ParamsE)
        /*0038*/ 	.word	0x00000000


	//----- nvinfo : EIATTR_MIN_STACK_SIZE
	.align		4
.L_27:
        /*003c*/ 	.byte	0x04, 0x12
        /*003e*/ 	.short	(.L_29 - .L_28)
	.align		4
.L_28:
        /*0040*/ 	.word	index@(_ZN7cutlass13device_kernelINS_4gemm6kernel13GemmUniversalIN4cute5tupleIJiiiiEEENS1_10collective13CollectiveMmaINS1_35MainloopSm100TmaUmmaWarpSpecializedILi6ELi2ELi4ENS5_IJNS4_1CILi1EEESB_SB_EEEEENS5_IJNSA_ILi64EEESE_NSA_ILi128EEEEEENS_12float_e5m2_tENS5_IJlSB_lEEESH_SI_NS4_8TiledMMAINS4_8MMA_AtomIJNS4_10MMA_TraitsINS4_19SM100_MMA_F8F6F4_SSEJSH_SH_fSE_SE_NS4_17integral_constantINS4_4UMMA5MajorELSP_0EEESQ_NSN_INSO_7ScaleInELSR_0EEESS_EEEEEENS4_6LayoutISC_NS5_IJNSA_ILi0EEESW_SW_EEEEENS5_IJNS4_10UnderscoreESZ_SZ_EEEEENS4_13SM90_TMA_LOADENS4_14ComposedLayoutINS4_7SwizzleILi3ELi4ELi3EEENS4_18smem_ptr_flag_bitsILi8EEENSV_INS5_IJNSA_ILi8EEESF_EEENS5_IJSF_SB_EEEEEEEvNS4_8identityES12_S1C_vS1D_EENS_8epilogue10collective18CollectiveEpilogueINS1F_23Sm100TmaWarpSpecializedILi1ELi1ELi32ELb0ELb0EEEJSG_NS5_IJNSV_ISE_SB_EES1K_EEESH_SI_SH_SI_NS1F_6fusion15FusionCallbacksIS1J_NS1M_17LinearCombinationISH_fSH_fLNS_15FloatRoundStyleE2EEESG_S1L_JEEENS4_5SM1004TMEM4LOAD26SM100_TMEM_LOAD_16dp32b32xES12_NS13_INS14_ILi2ELi4ELi3EEES17_NSV_INS5_IJS18_SE_EEENS5_IJSE_SB_EEEEEEENS4_39AutoVectorizingCopyWithAssumedAlignmentILi128EEENS4_14SM90_TMA_STOREES20_S22_S22_EEEvvEEEEvNT_6ParamsE)
        /*0044*/ 	.word	0x00000000
.L_29:


//--------------------- .nv.compat                --------------------------
	.section	.nv.compat,"",@"SHT_CUDA_COMPAT_INFO"
	.align	4
        /*0000*/ 	.byte	0x02, 0x09, 0x01, 0x00, 0x02, 0x02, 0x02, 0x00, 0x02, 0x05, 0x05, 0x00, 0x03, 0x07, 0x01, 0x01
        /*0010*/ 	.byte	0x02, 0x03, 0x01, 0x00, 0x02, 0x06, 0x01, 0x00, 0x04, 0x0b, 0x08, 0x00, 0x09, 0x00, 0x00, 0x00
        /*0020*/ 	.byte	0x00, 0x00, 0x00, 0x00


//--------------------- .nv.info._ZN7cutlass13device_kernelINS_4gemm6kernel13GemmUniversalIN4cute5tupleIJiiiiEEENS1_10collective13CollectiveMmaINS1_35MainloopSm100TmaUmmaWarpSpecializedILi6ELi2ELi4ENS5_IJNS4_1CILi1EEESB_SB_EEEEENS5_IJNSA_ILi64EEESE_NSA_ILi128EEEEEENS_12float_e5m2_tENS5_IJlSB_lEEESH_SI_NS4_8TiledMMAINS4_8MMA_AtomIJNS4_10MMA_TraitsINS4_19SM100_MMA_F8F6F4_SSEJSH_SH_fSE_SE_NS4_17integral_constantINS4_4UMMA5MajorELSP_0EEESQ_NSN_INSO_7ScaleInELSR_0EEESS_EEEEEENS4_6LayoutISC_NS5_IJNSA_ILi0EEESW_SW_EEEEENS5_IJNS4_10UnderscoreESZ_SZ_EEEEENS4_13SM90_TMA_LOADENS4_14ComposedLayoutINS4_7SwizzleILi3ELi4ELi3EEENS4_18smem_ptr_flag_bitsILi8EEENSV_INS5_IJNSA_ILi8EEESF_EEENS5_IJSF_SB_EEEEEEEvNS4_8identityES12_S1C_vS1D_EENS_8epilogue10collective18CollectiveEpilogueINS1F_23Sm100TmaWarpSpecializedILi1ELi1ELi32ELb0ELb0EEEJSG_NS5_IJNSV_ISE_SB_EES1K_EEESH_SI_SH_SI_NS1F_6fusion15FusionCallbacksIS1J_NS1M_17LinearCombinationISH_fSH_fLNS_15FloatRoundStyleE2EEESG_S1L_JEEENS4_5SM1004TMEM4LOAD26SM100_TMEM_LOAD_16dp32b32xES12_NS13_INS14_ILi2ELi4ELi3EEES17_NSV_INS5_IJS18_SE_EEENS5_IJSE_SB_EEEEEEENS4_39AutoVectorizingCopyWithAssumedAlignmentILi128EEENS4_14SM90_TMA_STOREES20_S22_S22_EEEvvEEEEvNT_6ParamsE --------------------------
	.section	.nv.info._ZN7cutlass13device_kernelINS_4gemm6kernel13GemmUniversalIN4cute5tupleIJiiiiEEENS1_10collective13CollectiveMmaINS1_35MainloopSm100TmaUmmaWarpSpecializedILi6ELi2ELi4ENS5_IJNS4_1CILi1EEESB_SB_EEEEENS5_IJNSA_ILi64EEESE_NSA_ILi128EEEEEENS_12float_e5m2_tENS5_IJlSB_lEEESH_SI_NS4_8TiledMMAINS4_8MMA_AtomIJNS4_10MMA_TraitsINS4_19SM100_MMA_F8F6F4_SSEJSH_SH_fSE_SE_NS4_17integral_constantINS4_4UMMA5MajorELSP_0EEESQ_NSN_INSO_7ScaleInELSR_0EEESS_EEEEEENS4_6LayoutISC_NS5_IJNSA_ILi0EEESW_SW_EEEEENS5_IJNS4_10UnderscoreESZ_SZ_EEEEENS4_13SM90_TMA_LOADENS4_14ComposedLayoutINS4_7SwizzleILi3ELi4ELi3EEENS4_18smem_ptr_flag_bitsILi8EEENSV_INS5_IJNSA_ILi8EEESF_EEENS5_IJSF_SB_EEEEEEEvNS4_8identityES12_S1C_vS1D_EENS_8epilogue10collective18CollectiveEpilogueINS1F_23Sm100TmaWarpSpecializedILi1ELi1ELi32ELb0ELb0EEEJSG_NS5_IJNSV_ISE_SB_EES1K_EEESH_SI_SH_SI_NS1F_6fusion15FusionCallbacksIS1J_NS1M_17LinearCombinationISH_fSH_fLNS_15FloatRoundStyleE2EEESG_S1L_JEEENS4_5SM1004TMEM4LOAD26SM100_TMEM_LOAD_16dp32b32xES12_NS13_INS14_ILi2ELi4ELi3EEES17_NSV_INS5_IJS18_SE_EEENS5_IJSE_SB_EEEEEEENS4_39AutoVectorizingCopyWithAssumedAlignmentILi128EEENS4_14SM90_TMA_STOREES20_S22_S22_EEEvvEEEEvNT_6ParamsE,"",@"SHT_CUDA_INFO"
	.sectionflags	@""
	.align	4


	//----- nvinfo : EIATTR_CUDA_API_VERSION
	.align		4
        /*0000*/ 	.byte	0x04, 0x37
        /*0002*/ 	.short	(.L_31 - .L_30)
.L_30:
        /*0004*/ 	.word	0x00000082


	//----- nvinfo : EIATTR_KPARAM_INFO
	.align		4
.L_31:
        /*0008*/ 	.byte	0x04, 0x17
        /*000a*/ 	.short	(.L_33 - .L_32)
.L_32:
        /*000c*/ 	.word	0x00000000
        /*0010*/ 	.short	0x0000
        /*0012*/ 	.short	0x0000
        /*0014*/ 	.byte	0x00, 0xf0, 0x01, 0x20


	//----- nvinfo : EIATTR_AT_ENTRY_FRAGMENTS
	.align		4
.L_33:
        /*0018*/ 	.byte	0x04, 0x4f
        /*001a*/ 	.short	(.L_35 - .L_34)


	//   ....[0]....
.L_34:
        /*001c*/ 	.word	0x00000006


	//----- nvinfo : EIATTR_RESERVED_SMEM_USED
	.align		4
.L_35:
        /*0020*/ 	.byte	0x01, 0x41
	.zero		2


	//----- nvinfo : EIATTR_SPARSE_MMA_MASK
	.align		4
        /*0024*/ 	.byte	0x03, 0x50
        /*0026*/ 	.short	0x0000


	//----- nvinfo : EIATTR_TCGEN05_1CTA_USED
	.align		4
        /*0028*/ 	.byte	0x01, 0x51
	.zero		2


	//----- nvinfo : EIATTR_MAXREG_COUNT
	.align		4
        /*002c*/ 	.byte	0x03, 0x1b
        /*002e*/ 	.short	0x00ff


	//----- nvinfo : EIATTR_NUM_BARRIERS
	.align		4
        /*0030*/ 	.byte	0x02, 0x4c
        /*0032*/ 	.byte	0x07
	.zero		1


	//----- nvinfo : EIATTR_EXTERNS
	.align		4
        /*0034*/ 	.byte	0x04, 0x0f
        /*0036*/ 	.short	(.L_37 - .L_36)


	//   ....[0]....
	.align		4
.L_36:
        /*0038*/ 	.word	index@(__assertfail)


	//----- nvinfo : EIATTR_MERCURY_ISA_VERSION
	.align		4
.L_37:
        /*003c*/ 	.byte	0x03, 0x5f
        /*003e*/ 	.short	0x0101


	//----- nvinfo : EIATTR_INT_WARP_WIDE_INSTR_OFFSETS
	.align		4
        /*0040*/ 	.byte	0x04, 0x31
        /*0042*/ 	.short	(.L_39 - .L_38)


	//   ....[0]....
.L_38:
        /*0044*/ 	.word	0x00001da0


	//   ....[1]....
        /*0048*/ 	.word	0x00003970


	//   ....[2]....
        /*004c*/ 	.word	0x00003990


	//   ....[3]....
        /*0050*/ 	.word	0x000039c0


	//   ....[4]....
        /*0054*/ 	.word	0x000043d0


	//   ....[5]....
        /*0058*/ 	.word	0x000044c0


	//----- nvinfo : EIATTR_COOP_GROUP_MASK_REGIDS
	.align		4
.L_39:
        /*005c*/ 	.byte	0x04, 0x29
        /*005e*/ 	.short	(.L_41 - .L_40)


	//   ....[0]....
.L_40:
        /*0060*/ 	.word	0xffffffff


	//   ....[1]....
        /*0064*/ 	.word	0xffffffff


	//   ....[2]....
        /*0068*/ 	.word	0xffffffff


	//   ....[3]....
        /*006c*/ 	.word	0xffffffff


	//   ....[4]....
        /*0070*/ 	.word	0xffffffff


	//   ....[5]....
        /*0074*/ 	.word	0xffffffff


	//   ....[6]....
        /*0078*/ 	.word	0xffffffff


	//   ....[7]....
        /*007c*/ 	.word	0xffffffff


	//   ....[8]....
        /*0080*/ 	.word	0xffffffff


	//   ....[9]....
        /*0084*/ 	.word	0xffffffff


	//   ....[10]....
        /*0088*/ 	.word	0xffffffff


	//   ....[11]....
        /*008c*/ 	.word	0xffffffff


	//   ....[12]....
        /*0090*/ 	.word	0xffffffff


	//----- nvinfo : EIATTR_COOP_GROUP_INSTR_OFFSETS
	.align		4
.L_41:
        /*0094*/ 	.byte	0x04, 0x28
        /*0096*/ 	.short	(.L_43 - .L_42)


	//   ....[0]....
.L_42:
        /*0098*/ 	.word	0x00000090


	//   ....[1]....
        /*009c*/ 	.word	0x000004d0


	//   ....[2]....
        /*00a0*/ 	.word	0x00000680


	//   ....[3]....
        /*00a4*/ 	.word	0x000007c0


	//   ....[4]....
        /*00a8*/ 	.word	0x000008c0


	//   ....[5]....
        /*00ac*/ 	.word	0x00000a30


	//   ....[6]....
        /*00b0*/ 	.word	0x00000bd0


	//   ....[7]....
        /*00b4*/ 	.word	0x00001c80


	//   ....[8]....
        /*00b8*/ 	.word	0x00002b80


	//   ....[9]....
        /*00bc*/ 	.word	0x00002d90


	//   ....[10]....
        /*00c0*/ 	.word	0x00002dc0


	//   ....[11]....
        /*00c4*/ 	.word	0x00003850


	//   ....[12]....
        /*00c8*/ 	.word	0x00003a80


	//----- nvinfo : EIATTR_VRC_CTA_INIT_COUNT
	.align		4
.L_43:
        /*00cc*/ 	.byte	0x02, 0x4a
        /*00ce*/ 	.byte	0x80
	.zero		1


	//----- nvinfo : EIATTR_SYSCALL_OFFSETS
	.align		4
        /*00d0*/ 	.byte	0x04, 0x46
        /*00d2*/ 	.short	(.L_45 - .L_44)


	//   ....[0]....
.L_44:
        /*00d4*/ 	.word	0x00004ee0


	//   ....[1]....
        /*00d8*/ 	.word	0x00005020


	//   ....[2]....
        /*00dc*/ 	.word	0x00005780


	//----- nvinfo : EIATTR_MBARRIER_INSTR_OFFSETS
	.align		4
.L_45:
        /*00e0*/ 	.byte	0x04, 0x39
        /*00e2*/ 	.short	(.L_47 - .L_46)


	//   ....[0]....
.L_46:
        /*00e4*/ 	.word	0x000005b0
        /*00e8*/ 	.word	0x000000ff
        /*00ec*/ 	.word	0x00000000
        /*00f0*/ 	.short	0x0100
        /*00f2*/ 	.byte	0x05
	.zero		1


	//   ....[1]....
        /*00f4*/ 	.word	0x000005c0
        /*00f8*/ 	.word	0x000000ff
        /*00fc*/ 	.word	0x00000030
        /*0100*/ 	.short	0x0100
        /*0102*/ 	.byte	0x05
	.zero		1


	//   ....[2]....
        /*0104*/ 	.word	0x000005d0
        /*0108*/ 	.word	0x000000ff
        /*010c*/ 	.word	0x00000008
        /*0110*/ 	.short	0x0100
        /*0112*/ 	.byte	0x05
	.zero		1


	//   ....[3]....
        /*0114*/ 	.word	0x000005e0
        /*0118*/ 	.word	0x000000ff
        /*011c*/ 	.word	0x00000038
        /*0120*/ 	.short	0x0100
        /*0122*/ 	.byte	0x05
	.zero		1


	//   ....[4]....
        /*0124*/ 	.word	0x000005f0
        /*0128*/ 	.word	0x000000ff
        /*012c*/ 	.word	0x00000010
        /*0130*/ 	.short	0x0100
        /*0132*/ 	.byte	0x05
	.zero		1


	//   ....[5]....
        /*0134*/ 	.word	0x00000600
        /*0138*/ 	.word	0x000000ff
        /*013c*/ 	.word	0x00000040
        /*0140*/ 	.short	0x0100
        /*0142*/ 	.byte	0x05
	.zero		1


	//   ....[6]....
        /*0144*/ 	.word	0x00000610
        /*0148*/ 	.word	0x000000ff
        /*014c*/ 	.word	0x00000018
        /*0150*/ 	.short	0x0100
        /*0152*/ 	.byte	0x05
	.zero		1


	//   ....[7]....
        /*0154*/ 	.word	0x00000620
        /*0158*/ 	.word	0x000000ff
        /*015c*/ 	.word	0x00000048
        /*0160*/ 	.short	0x0100
        /*0162*/ 	.byte	0x05
	.zero		1


	//   ....[8]....
        /*0164*/ 	.word	0x00000630
        /*0168*/ 	.word	0x000000ff
        /*016c*/ 	.word	0x00000020
        /*0170*/ 	.short	0x0100
        /*0172*/ 	.byte	0x05
	.zero		1


	//   ....[9]....
        /*0174*/ 	.word	0x00000640
        /*0178*/ 	.word	0x000000ff
        /*017c*/ 	.word	0x00000050
        /*0180*/ 	.short	0x0100
        /*0182*/ 	.byte	0x05
	.zero		1


	//   ....[10]....
        /*0184*/ 	.word	0x00000650
        /*0188*/ 	.word	0x000000ff
        /*018c*/ 	.word	0x00000028
        /*0190*/ 	.short	0x0100
        /*0192*/ 	.byte	0x05
	.zero		1


	//   ....[11]....
        /*0194*/ 	.word	0x00000660
        /*0198*/ 	.word	0x000000ff
        /*019c*/ 	.word	0x00000058
        /*01a0*/ 	.short	0x0100
        /*01a2*/ 	.byte	0x05
	.zero		1


	//   ....[12]....
        /*01a4*/ 	.word	0x00000790
        /*01a8*/ 	.word	0x000000ff
        /*01ac*/ 	.word	0x00000060
        /*01b0*/ 	.short	0x0100
        /*01b2*/ 	.byte	0x06
	.zero		1


	//   ....[13]....
        /*01b4*/ 	.word	0x000007a0
        /*01b8*/ 	.word	0x000000ff
        /*01bc*/ 	.word	0x00000068
        /*01c0*/ 	.short	0x0100
        /*01c2*/ 	.byte	0x06
	.zero		1


	//   ....[14]....
        /*01c4*/ 	.word	0x00000890
        /*01c8*/ 	.word	0x000000ff
        /*01cc*/ 	.word	0x00000070
        /*01d0*/ 	.short	0x0100
        /*01d2*/ 	.byte	0x05
	.zero		1


	//   ....[15]....
        /*01d4*/ 	.word	0x000008a0
        /*01d8*/ 	.word	0x000000ff
        /*01dc*/ 	.word	0x00000078
        /*01e0*/ 	.short	0x0100
        /*01e2*/ 	.byte	0x05
	.zero		1


	//   ....[16]....
        /*01e4*/ 	.word	0x000009e0
        /*01e8*/ 	.word	0x000000ff
        /*01ec*/ 	.word	0x00000080
        /*01f0*/ 	.short	0x0100
        /*01f2*/ 	.byte	0x05
	.zero		1


	//   ....[17]....
        /*01f4*/ 	.word	0x000009f0
        /*01f8*/ 	.word	0x000000ff
        /*01fc*/ 	.word	0x00000090
        /*0200*/ 	.short	0x0100
        /*0202*/ 	.byte	0x05
	.zero		1


	//   ....[18]....
        /*0204*/ 	.word	0x00000a00
        /*0208*/ 	.word	0x000000ff
        /*020c*/ 	.word	0x00000088
        /*0210*/ 	.short	0x0100
        /*0212*/ 	.byte	0x05
	.zero		1


	//   ....[19]....
        /*0214*/ 	.word	0x00000a10
        /*0218*/ 	.word	0x000000ff
        /*021c*/ 	.word	0x00000098
        /*0220*/ 	.short	0x0100
        /*0222*/ 	.byte	0x05
	.zero		1


	//   ....[20]....
        /*0224*/ 	.word	0x00000b40
        /*0228*/ 	.word	0x000000ff
        /*022c*/ 	.word	0x000000a0
        /*0230*/ 	.short	0x0100
        /*0232*/ 	.byte	0x06
	.zero		1


	//   ....[21]....
        /*0234*/ 	.word	0x00000b50
        /*0238*/ 	.word	0x000000ff
        /*023c*/ 	.word	0x000000c0
        /*0240*/ 	.short	0x0100
        /*0242*/ 	.byte	0x06
	.zero		1


	//   ....[22]....
        /*0244*/ 	.word	0x00000b60
        /*0248*/ 	.word	0x000000ff
        /*024c*/ 	.word	0x000000a8
        /*0250*/ 	.short	0x0100
        /*0252*/ 	.byte	0x06
	.zero		1


	//   ....[23]....
        /*0254*/ 	.word	0x00000b70
        /*0258*/ 	.word	0x000000ff
        /*025c*/ 	.word	0x000000c8
        /*0260*/ 	.short	0x0100
        /*0262*/ 	.byte	0x06
	.zero		1


	//   ....[24]....
        /*0264*/ 	.word	0x00000b80
        /*0268*/ 	.word	0x000000ff
        /*026c*/ 	.word	0x000000b0
        /*0270*/ 	.short	0x0100
        /*0272*/ 	.byte	0x06
	.zero		1


	//   ....[25]....
        /*0274*/ 	.word	0x00000b90
        /*0278*/ 	.word	0x000000ff
        /*027c*/ 	.word	0x000000d0
        /*0280*/ 	.short	0x0100
        /*0282*/ 	.byte	0x06
	.zero		1


	//   ....[26]....
        /*0284*/ 	.word	0x00000ba0
        /*0288*/ 	.word	0x000000ff
        /*028c*/ 	.word	0x000000b8
        /*0290*/ 	.short	0x0100
        /*0292*/ 	.byte	0x06
	.zero		1


	//   ....[27]....
        /*0294*/ 	.word	0x00000bb0
        /*0298*/ 	.word	0x000000ff
        /*029c*/ 	.word	0x000000d8
        /*02a0*/ 	.short	0x0100
        /*02a2*/ 	.byte	0x06
	.zero		1


	//   ....[28]....
        /*02a4*/ 	.word	0x00000ca0
        /*02a8*/ 	.word	0x000000ff
        /*02ac*/ 	.word	0x000000e0
        /*02b0*/ 	.short	0x0100
        /*02b2*/ 	.byte	0x05
	.zero		1


	//   ....[29]....
        /*02b4*/ 	.word	0x00000cb0
        /*02b8*/ 	.word	0x000000ff
        /*02bc*/ 	.word	0x000000f0
        /*02c0*/ 	.short	0x0100
        /*02c2*/ 	.byte	0x05
	.zero		1


	//   ....[30]....
        /*02c4*/ 	.word	0x00000cc0
        /*02c8*/ 	.word	0x000000ff
        /*02cc*/ 	.word	0x000000e8
        /*02d0*/ 	.short	0x0100
        /*02d2*/ 	.byte	0x05
	.zero		1


	//   ....[31]....
        /*02d4*/ 	.word	0x00000cd0
        /*02d8*/ 	.word	0x000000ff
        /*02dc*/ 	.word	0x000000f8
        /*02e0*/ 	.short	0x0100
        /*02e2*/ 	.byte	0x05
	.zero		1


	//   ....[32]....
        /*02e4*/ 	.word	0x000015a0
        /*02e8*/ 	.word	0x00000003
        /*02ec*/ 	.word	0x000000f0
        /*02f0*/ 	.short	0x010a
        /*02f2*/ 	.byte	0xff
	.zero		1


	//   ....[33]....
        /*02f4*/ 	.word	0x000015d0
        /*02f8*/ 	.word	0x00000003
        /*02fc*/ 	.word	0x000000e0
        /*0300*/ 	.short	0x0101
        /*0302*/ 	.byte	0xff
	.zero		1


	//   ....[34]....
        /*0304*/ 	.word	0x000016a0
        /*0308*/ 	.word	0x000000ff
        /*030c*/ 	.word	0x00000030
        /*0310*/ 	.short	0x010a
        /*0312*/ 	.byte	0x08
	.zero		1


	//   ....[35]....
        /*0314*/ 	.word	0x00001740
        /*0318*/ 	.word	0x000000ff
        /*031c*/ 	.word	0x00000030
        /*0320*/ 	.short	0x010a
        /*0322*/ 	.byte	0x21
	.zero		1


	//   ....[36]....
        /*0324*/ 	.word	0x000018a0
        /*0328*/ 	.word	0x000000ff
        /*032c*/ 	.word	0x00000030
        /*0330*/ 	.short	0x010a
        /*0332*/ 	.byte	0x08
	.zero		1


	//   ....[37]....
        /*0334*/ 	.word	0x00001990
        /*0338*/ 	.word	0x000000ff
        /*033c*/ 	.word	0x00000078
        /*0340*/ 	.short	0x0101
        /*0342*/ 	.byte	0x04
	.zero		1


	//   ....[38]....
        /*0344*/ 	.word	0x000019b0
        /*0348*/ 	.word	0x000000ff
        /*034c*/ 	.word	0x00000030
        /*0350*/ 	.short	0x010a
        /*0352*/ 	.byte	0x08
	.zero		1


	//   ....[39]....
        /*0354*/ 	.word	0x00001a30
        /*0358*/ 	.word	0x000000ff
        /*035c*/ 	.word	0x00000030
        /*0360*/ 	.short	0x010a
        /*0362*/ 	.byte	0x11
	.zero		1


	//   ....[40]....
        /*0364*/ 	.word	0x00001b90
        /*0368*/ 	.word	0x000000ff
        /*036c*/ 	.word	0x00000030
        /*0370*/ 	.short	0x010a
        /*0372*/ 	.byte	0x08
	.zero		1


	//   ....[41]....
        /*0374*/ 	.word	0x00001cb0
        /*0378*/ 	.word	0x00000002
        /*037c*/ 	.word	0x00000080
        /*0380*/ 	.short	0x010a
        /*0382*/ 	.byte	0xff
	.zero		1


	//   ....[42]....
        /*0384*/ 	.word	0x00001d70
        /*0388*/ 	.word	0x00000002
        /*038c*/ 	.word	0x00000000
        /*0390*/ 	.short	0x0101
        /*0392*/ 	.byte	0xff
	.zero		1


	//   ....[43]....
        /*0394*/ 	.word	0x000022d0
        /*0398*/ 	.word	0x000000ff
        /*039c*/ 	.word	0x00000000
        /*03a0*/ 	.short	0x010a
        /*03a2*/ 	.byte	0x05
	.zero		1


	//   ....[44]....
        /*03a4*/ 	.word	0x00002360
        /*03a8*/ 	.word	0x000000ff
        /*03ac*/ 	.word	0x00000000
        /*03b0*/ 	.short	0x010a
        /*03b2*/ 	.byte	0x05
	.zero		1


	//   ....[45]....
        /*03b4*/ 	.word	0x000023f0
        /*03b8*/ 	.word	0x000000ff
        /*03bc*/ 	.word	0x00000000
        /*03c0*/ 	.short	0x010a
        /*03c2*/ 	.byte	0x05
	.zero		1


	//   ....[46]....
        /*03c4*/ 	.word	0x00002480
        /*03c8*/ 	.word	0x000000ff
        /*03cc*/ 	.word	0x00000000
        /*03d0*/ 	.short	0x010a
        /*03d2*/ 	.byte	0x05
	.zero		1


	//   ....[47]....
        /*03d4*/ 	.word	0x00002510
        /*03d8*/ 	.word	0x000000ff
        /*03dc*/ 	.word	0x00000000
        /*03e0*/ 	.short	0x010a
        /*03e2*/ 	.byte	0x05
	.zero		1


	//   ....[48]....
        /*03e4*/ 	.word	0x000025b0
        /*03e8*/ 	.word	0x00000000
        /*03ec*/ 	.word	0x00000000
        /*03f0*/ 	.short	0x010a
        /*03f2*/ 	.byte	0xff
	.zero		1


	//   ....[49]....
        /*03f4*/ 	.word	0x000026d0
        /*03f8*/ 	.word	0x00000000
        /*03fc*/ 	.word	0x000000e0
        /*0400*/ 	.short	0x010a
        /*0402*/ 	.byte	0xff
	.zero		1


	//   ....[50]....
        /*0404*/ 	.word	0x00002730
        /*0408*/ 	.word	0x00000004
        /*040c*/ 	.word	0x00000000
        /*0410*/ 	.short	0x0101
        /*0412*/ 	.byte	0xff
	.zero		1


	//   ....[51]....
        /*0414*/ 	.word	0x00002750
        /*0418*/ 	.word	0x000000ff
        /*041c*/ 	.word	0x00000090
        /*0420*/ 	.short	0x010a
        /*0422*/ 	.byte	0x05
	.zero		1


	//   ....[52]....
        /*0424*/ 	.word	0x00002870
        /*0428*/ 	.word	0x00000000
        /*042c*/ 	.word	0x00000080
        /*0430*/ 	.short	0x010a
        /*0432*/ 	.byte	0xff
	.zero		1


	//   ....[53]....
        /*0434*/ 	.word	0x00002980
        /*0438*/ 	.word	0x00000000
        /*043c*/ 	.word	0x00000000
        /*0440*/ 	.short	0x0101
        /*0442*/ 	.byte	0xff
	.zero		1


	//   ....[54]....
        /*0444*/ 	.word	0x00002a10
        /*0448*/ 	.word	0x000000ff
        /*044c*/ 	.word	0x00000090
        /*0450*/ 	.short	0x0106
        /*0452*/ 	.byte	0x05
	.zero		1


	//   ....[55]....
        /*0454*/ 	.word	0x00002a30
        /*0458*/ 	.word	0x000000ff
        /*045c*/ 	.word	0x00000090
        /*0460*/ 	.short	0x010a
        /*0462*/ 	.byte	0x05
	.zero		1


	//   ....[56]....
        /*0464*/ 	.word	0x00002ac0
        /*0468*/ 	.word	0x000000ff
        /*046c*/ 	.word	0x00000090
        /*0470*/ 	.short	0x0106
        /*0472*/ 	.byte	0x04
	.zero		1


	//   ....[57]....
        /*0474*/ 	.word	0x00002b00
        /*0478*/ 	.word	0x00000000
        /*047c*/ 	.word	0x00000090
        /*0480*/ 	.short	0x010a
        /*0482*/ 	.byte	0xff
	.zero		1


	//   ....[58]....
        /*0484*/ 	.word	0x00003040
        /*0488*/ 	.word	0x00000000
        /*048c*/ 	.word	0x00000080
        /*0490*/ 	.short	0x010a
        /*0492*/ 	.byte	0xff
	.zero		1


	//   ....[59]....
        /*0494*/ 	.word	0x00003140
        /*0498*/ 	.word	0x00000003
        /*049c*/ 	.word	0x00000000
        /*04a0*/ 	.short	0x0101
        /*04a2*/ 	.byte	0xff
	.zero		1


	//   ....[60]....
        /*04a4*/ 	.word	0x00003150
        /*04a8*/ 	.word	0x000000ff
        /*04ac*/ 	.word	0x00000000
        /*04b0*/ 	.short	0x010a
        /*04b2*/ 	.byte	0x06
	.zero		1


	//   ....[61]....
        /*04b4*/ 	.word	0x000031d0
        /*04b8*/ 	.word	0x000000ff
        /*04bc*/ 	.word	0x000000c0
        /*04c0*/ 	.short	0x010a
        /*04c2*/ 	.byte	0x07
	.zero		1


	//   ....[62]....
        /*04c4*/ 	.word	0x000032b0
        /*04c8*/ 	.word	0x000000ff
        /*04cc*/ 	.word	0x00000000
        /*04d0*/ 	.short	0x010a
        /*04d2*/ 	.byte	0x06
	.zero		1


	//   ....[63]....
        /*04d4*/ 	.word	0x000033e0
        /*04d8*/ 	.word	0x000000ff
        /*04dc*/ 	.word	0x00000000
        /*04e0*/ 	.short	0x010a
        /*04e2*/ 	.byte	0x1a
	.zero		1


	//   ....[64]....
        /*04e4*/ 	.word	0x00003680
        /*04e8*/ 	.word	0x000000ff
        /*04ec*/ 	.word	0x00000000
        /*04f0*/ 	.short	0x010a
        /*04f2*/ 	.byte	0x06
	.zero		1


	//   ....[65]....
        /*04f4*/ 	.word	0x00003710
        /*04f8*/ 	.word	0x000000ff
        /*04fc*/ 	.word	0x00000000
        /*0500*/ 	.short	0x010a
        /*0502*/ 	.byte	0x06
	.zero		1


	//   ....[66]....
        /*0504*/ 	.word	0x000037a0
        /*0508*/ 	.word	0x000000ff
        /*050c*/ 	.word	0x00000000
        /*0510*/ 	.short	0x010a
        /*0512*/ 	.byte	0x06
	.zero		1


	//   ....[67]....
        /*0514*/ 	.word	0x00003830
        /*0518*/ 	.word	0x000000ff
        /*051c*/ 	.word	0x00000000
        /*0520*/ 	.short	0x010a
        /*0522*/ 	.byte	0x07
	.zero		1


	//   ....[68]....
        /*0524*/ 	.word	0x00003c70
        /*0528*/ 	.word	0x00000000
        /*052c*/ 	.word	0x00000080
        /*0530*/ 	.short	0x010a
        /*0532*/ 	.byte	0xff
	.zero		1


	//   ....[69]....
        /*0534*/ 	.word	0x00003d60
        /*0538*/ 	.word	0x00000000
        /*053c*/ 	.word	0x00000000
        /*0540*/ 	.short	0x0101
        /*0542*/ 	.byte	0xff
	.zero		1


	//   ....[70]....
        /*0544*/ 	.word	0x00004080
        /*0548*/ 	.word	0x000000ff
        /*054c*/ 	.word	0x00000078
        /*0550*/ 	.short	0x010a
        /*0552*/ 	.byte	0x06
	.zero		1


	//   ....[71]....
        /*0554*/ 	.word	0x00004200
        /*0558*/ 	.word	0x000000ff
        /*055c*/ 	.word	0x00000068
        /*0560*/ 	.short	0x010a
        /*0562*/ 	.byte	0x06
	.zero		1


	//   ....[72]....
        /*0564*/ 	.word	0x00004530
        /*0568*/ 	.word	0x000000ff
        /*056c*/ 	.word	0x00000060
        /*0570*/ 	.short	0x010b
        /*0572*/ 	.byte	0x06
	.zero		1


	//   ....[73]....
        /*0574*/ 	.word	0x00004550
        /*0578*/ 	.word	0x000000ff
        /*057c*/ 	.word	0x00000000
        /*0580*/ 	.short	0x0101
        /*0582*/ 	.byte	0x25
	.zero		1


	//   ....[74]....
        /*0584*/ 	.word	0x00004590
        /*0588*/ 	.word	0x00000000
        /*058c*/ 	.word	0x00000068
        /*0590*/ 	.short	0x010a
        /*0592*/ 	.byte	0xff
	.zero		1


	//   ....[75]....
        /*0594*/ 	.word	0x000048f0
        /*0598*/ 	.word	0x00000000
        /*059c*/ 	.word	0x00000080
        /*05a0*/ 	.short	0x010a
        /*05a2*/ 	.byte	0xff
	.zero		1


	//   ....[76]....
        /*05a4*/ 	.word	0x00004a00
        /*05a8*/ 	.word	0x00000000
        /*05ac*/ 	.word	0x00000000
        /*05b0*/ 	.short	0x0101
        /*05b2*/ 	.byte	0xff
	.zero		1


	//   ....[77]....
        /*05b4*/ 	.word	0x000053b0
        /*05b8*/ 	.word	0x000000ff
        /*05bc*/ 	.word	0x00000060
        /*05c0*/ 	.short	0x010a
        /*05c2*/ 	.byte	0x2b
	.zero		1


	//   ....[78]....
        /*05c4*/ 	.word	0x000053d0
        /*05c8*/ 	.word	0x0000005c
        /*05cc*/ 	.word	0x000000a0
        /*05d0*/ 	.short	0x010a
        /*05d2*/ 	.byte	0xff
	.zero		1


	//   ....[79]....
        /*05d4*/ 	.word	0x00005520
        /*05d8*/ 	.word	0x000000ff
        /*05dc*/ 	.word	0x00000060
        /*05e0*/ 	.short	0x010a
        /*05e2*/ 	.byte	0x2b
	.zero		1


	//   ....[80]....
        /*05e4*/ 	.word	0x00005600
        /*05e8*/ 	.word	0x000000ff
        /*05ec*/ 	.word	0x00000000
        /*05f0*/ 	.short	0x0101
        /*05f2*/ 	.byte	0x04
	.zero		1


	//   ....[81]....
        /*05f4*/ 	.word	0x00005660
        /*05f8*/ 	.word	0x0000005c
        /*05fc*/ 	.word	0x000000a0
        /*0600*/ 	.short	0x010a
        /*0602*/ 	.byte	0xff
	.zero		1


	//   ....[82]....
        /*0604*/ 	.word	0x00005a30
        /*0608*/ 	.word	0x000000ff
        /*060c*/ 	.word	0x00000000
        /*0610*/ 	.short	0x0101
        /*0612*/ 	.byte	0x05
	.zero		1


	//   ....[83]....
        /*0614*/ 	.word	0x000062c0
        /*0618*/ 	.word	0x00000003
        /*061c*/ 	.word	0x000000f0
        /*0620*/ 	.short	0x010a
        /*0622*/ 	.byte	0xff
	.zero		1


	//   ....[84]....
        /*0624*/ 	.word	0x00006320
        /*0628*/ 	.word	0x00000002
        /*062c*/ 	.word	0x00000030
        /*0630*/ 	.short	0x010a
        /*0632*/ 	.byte	0xff
	.zero		1


	//   ....[85]....
        /*0634*/ 	.word	0x00006380
        /*0638*/ 	.word	0x00000002
        /*063c*/ 	.word	0x00000030
        /*0640*/ 	.short	0x010a
        /*0642*/ 	.byte	0xff
	.zero		1


	//   ....[86]....
        /*0644*/ 	.word	0x000063d0
        /*0648*/ 	.word	0x00000002
        /*064c*/ 	.word	0x00000080
        /*0650*/ 	.short	0x010a
        /*0652*/ 	.byte	0xff
	.zero		1


	//   ....[87]....
        /*0654*/ 	.word	0x00006430
        /*0658*/ 	.word	0x00000000
        /*065c*/ 	.word	0x00000000
        /*0660*/ 	.short	0x010a
        /*0662*/ 	.byte	0xff
	.zero		1


	//   ....[88]....
        /*0664*/ 	.word	0x00006490
        /*0668*/ 	.word	0x00000000
        /*066c*/ 	.word	0x00000000
        /*0670*/ 	.short	0x010a
        /*0672*/ 	.byte	0xff
	.zero		1


	//   ....[89]....
        /*0674*/ 	.word	0x000064f0
        /*0678*/ 	.word	0x00000000
        /*067c*/ 	.word	0x00000000
        /*0680*/ 	.short	0x010a
        /*0682*/ 	.byte	0xff
	.zero		1


	//   ....[90]....
        /*0684*/ 	.word	0x00006550
        /*0688*/ 	.word	0x00000000
        /*068c*/ 	.word	0x00000000
        /*0690*/ 	.short	0x010a
        /*0692*/ 	.byte	0xff
	.zero		1


	//   ....[91]....
        /*0694*/ 	.word	0x000065b0
        /*0698*/ 	.word	0x00000000
        /*069c*/ 	.word	0x00000000
        /*06a0*/ 	.short	0x010a
        /*06a2*/ 	.byte	0xff
	.zero		1


	//   ....[92]....
        /*06a4*/ 	.word	0x00006600
        /*06a8*/ 	.word	0x00000000
        /*06ac*/ 	.word	0x000000e0
        /*06b0*/ 	.short	0x010a
        /*06b2*/ 	.byte	0xff
	.zero		1


	//   ....[93]....
        /*06b4*/ 	.word	0x00006660
        /*06b8*/ 	.word	0x00000000
        /*06bc*/ 	.word	0x00000090
        /*06c0*/ 	.short	0x010a
        /*06c2*/ 	.byte	0xff
	.zero		1


	//   ....[94]....
        /*06c4*/ 	.word	0x000066b0
        /*06c8*/ 	.word	0x00000000
        /*06cc*/ 	.word	0x00000080
        /*06d0*/ 	.short	0x010a
        /*06d2*/ 	.byte	0xff
	.zero		1


	//   ....[95]....
        /*06d4*/ 	.word	0x00006710
        /*06d8*/ 	.word	0x00000000
        /*06dc*/ 	.word	0x00000090
        /*06e0*/ 	.short	0x010a
        /*06e2*/ 	.byte	0xff
	.zero		1


	//   ....[96]....
        /*06e4*/ 	.word	0x00006760
        /*06e8*/ 	.word	0x00000000
        /*06ec*/ 	.word	0x00000080
        /*06f0*/ 	.short	0x010a
        /*06f2*/ 	.byte	0xff
	.zero		1


	//   ....[97]....
        /*06f4*/ 	.word	0x000067c0
        /*06f8*/ 	.word	0x00000003
        /*06fc*/ 	.word	0x000000c0
        /*0700*/ 	.short	0x010a
        /*0702*/ 	.byte	0xff
	.zero		1


	//   ....[98]....
        /*0704*/ 	.word	0x00006820
        /*0708*/ 	.word	0x00000000
        /*070c*/ 	.word	0x00000000
        /*0710*/ 	.short	0x010a
        /*0712*/ 	.byte	0xff
	.zero		1


	//   ....[99]....
        /*0714*/ 	.word	0x00006880
        /*0718*/ 	.word	0x00000000
        /*071c*/ 	.word	0x00000000
        /*0720*/ 	.short	0x010a
        /*0722*/ 	.byte	0xff
	.zero		1


	//   ....[100]....
        /*0724*/ 	.word	0x000068e0
        /*0728*/ 	.word	0x00000000
        /*072c*/ 	.word	0x00000000
        /*0730*/ 	.short	0x010a
        /*0732*/ 	.byte	0xff
	.zero		1


	//   ....[101]....
        /*0734*/ 	.word	0x00006940
        /*0738*/ 	.word	0x00000000
        /*073c*/ 	.word	0x00000000
        /*0740*/ 	.short	0x010a
        /*0742*/ 	.byte	0xff
	.zero		1


	//   ....[102]....
        /*0744*/ 	.word	0x000069a0
        /*0748*/ 	.word	0x00000000
        /*074c*/ 	.word	0x00000000
        /*0750*/ 	.short	0x010a
        /*0752*/ 	.byte	0xff
	.zero		1


	//   ....[103]....
        /*0754*/ 	.word	0x000069f0
        /*0758*/ 	.word	0x00000000
        /*075c*/ 	.word	0x00000080
        /*0760*/ 	.short	0x010a
        /*0762*/ 	.byte	0xff
	.zero		1


	//   ....[104]....
        /*0764*/ 	.word	0x00006a50
        /*0768*/ 	.word	0x00000000
        /*076c*/ 	.word	0x00000078
        /*0770*/ 	.short	0x010a
        /*0772*/ 	.byte	0xff
	.zero		1


	//   ....[105]....
        /*0774*/ 	.word	0x00006ab0
        /*0778*/ 	.word	0x00000003
        /*077c*/ 	.word	0x00000068
        /*0780*/ 	.short	0x010a
        /*0782*/ 	.byte	0xff
	.zero		1


	//   ....[106]....
        /*0784*/ 	.word	0x00006b00
        /*0788*/ 	.word	0x00000000
        /*078c*/ 	.word	0x00000080
        /*0790*/ 	.short	0x010a
        /*0792*/ 	.byte	0xff
	.zero		1


	//   ....[107]....
        /*0794*/ 	.word	0x00006b60
        /*0798*/ 	.word	0x00000000
        /*079c*/ 	.word	0x00000060
        /*07a0*/ 	.short	0x010a
        /*07a2*/ 	.byte	0xff
	.zero		1


	//   ....[108]....
        /*07a4*/ 	.word	0x00006bb0
        /*07a8*/ 	.word	0x0000005c
        /*07ac*/ 	.word	0x000000a0
        /*07b0*/ 	.short	0x010a
        /*07b2*/ 	.byte	0xff
	.zero		1


	//----- nvinfo : EIATTR_NUM_MBARRIERS
	.align		4
.L_47:
        /*07b4*/ 	.byte	0x03, 0x38
        /*07b6*/ 	.short	0x0020


	//----- nvinfo : EIATTR_EXIT_INSTR_OFFSETS
	.align		4
        /*07b8*/ 	.byte	0x04, 0x1c
        /*07ba*/ 	.short	(.L_49 - .L_48)


	//   ....[0]....
.L_48:
        /*07bc*/ 	.word	0x000025e0


	//   ....[1]....
        /*07c0*/ 	.word	0x00002ad0


	//   ....[2]....
        /*07c4*/ 	.word	0x00002b30


	//   ....[3]....
        /*07c8*/ 	.word	0x00003a90


	//   ....[4]....
        /*07cc*/ 	.word	0x000045c0


	//   ....[5]....
        /*07d0*/ 	.word	0x00004600


	//   ....[6]....
        /*07d4*/ 	.word	0x000062b0


	//----- nvinfo : EIATTR_MAX_THREADS
	.align		4
.L_49:
        /*07d8*/ 	.byte	0x04, 0x05
        /*07da*/ 	.short	(.L_51 - .L_50)
.L_50:
        /*07dc*/ 	.word	0x00000100
        /*07e0*/ 	.word	0x00000001
        /*07e4*/ 	.word	0x00000001


	//----- nvinfo : EIATTR_CRS_STACK_SIZE
	.align		4
.L_51:
        /*07e8*/ 	.byte	0x04, 0x1e
        /*07ea*/ 	.short	(.L_53 - .L_52)
.L_52:
        /*07ec*/ 	.word	0x00000000


	//----- nvinfo : EIATTR_CBANK_PARAM_SIZE
	.align		4
.L_53:
        /*07f0*/ 	.byte	0x03, 0x19
        /*07f2*/ 	.short	0x0800


	//----- nvinfo : EIATTR_PARAM_CBANK
	.align		4
        /*07f4*/ 	.byte	0x04, 0x0a
        /*07f6*/ 	.short	(.L_55 - .L_54)
	.align		4
.L_54:
        /*07f8*/ 	.word	index@(.nv.constant0._ZN7cutlass13device_kernelINS_4gemm6kernel13GemmUniversalIN4cute5tupleIJiiiiEEENS1_10collective13CollectiveMmaINS1_35MainloopSm100TmaUmmaWarpSpecializedILi6ELi2ELi4ENS5_IJNS4_1CILi1EEESB_SB_EEEEENS5_IJNSA_ILi64EEESE_NSA_ILi128EEEEEENS_12float_e5m2_tENS5_IJlSB_lEEESH_SI_NS4_8TiledMMAINS4_8MMA_AtomIJNS4_10MMA_TraitsINS4_19SM100_MMA_F8F6F4_SSEJSH_SH_fSE_SE_NS4_17integral_constantINS4_4UMMA5MajorELSP_0EEESQ_NSN_INSO_7ScaleInELSR_0EEESS_EEEEEENS4_6LayoutISC_NS5_IJNSA_ILi0EEESW_SW_EEEEENS5_IJNS4_10UnderscoreESZ_SZ_EEEEENS4_13SM90_TMA_LOADENS4_14ComposedLayoutINS4_7SwizzleILi3ELi4ELi3EEENS4_18smem_ptr_flag_bitsILi8EEENSV_INS5_IJNSA_ILi8EEESF_EEENS5_IJSF_SB_EEEEEEEvNS4_8identityES12_S1C_vS1D_EENS_8epilogue10collective18CollectiveEpilogueINS1F_23Sm100TmaWarpSpecializedILi1ELi1ELi32ELb0ELb0EEEJSG_NS5_IJNSV_ISE_SB_EES1K_EEESH_SI_SH_SI_NS1F_6fusion15FusionCallbacksIS1J_NS1M_17LinearCombinationISH_fSH_fLNS_15FloatRoundStyleE2EEESG_S1L_JEEENS4_5SM1004TMEM4LOAD26SM100_TMEM_LOAD_16dp32b32xES12_NS13_INS14_ILi2ELi4ELi3EEES17_NSV_INS5_IJS18_SE_EEENS5_IJSE_SB_EEEEEEENS4_39AutoVectorizingCopyWithAssumedAlignmentILi128EEENS4_14SM90_TMA_STOREES20_S22_S22_EEEvvEEEEvNT_6ParamsE)
        /*07fc*/ 	.short	0x0380
        /*07fe*/ 	.short	0x0800


	//----- nvinfo : EIATTR_SW_WAR
	.align		4
.L_55:
        /*0800*/ 	.byte	0x04, 0x36
        /*0802*/ 	.short	(.L_57 - .L_56)
.L_56:
        /*0804*/ 	.word	0x00000008
.L_57:


//--------------------- .nv.callgraph             --------------------------
	.section	.nv.callgraph,"",@"SHT_CUDA_CALLGRAPH"
	.align	4
	.sectionentsize	8
	.align		4
        /*0000*/ 	.word	0x00000000
	.align		4
        /*0004*/ 	.word	0xffffffff
	.align		4
        /*0008*/ 	.word	index@(_ZN7cutlass13device_kernelINS_4gemm6kernel13GemmUniversalIN4cute5tupleIJiiiiEEENS1_10collective13CollectiveMmaINS1_35MainloopSm100TmaUmmaWarpSpecializedILi6ELi2ELi4ENS5_IJNS4_1CILi1EEESB_SB_EEEEENS5_IJNSA_ILi64EEESE_NSA_ILi128EEEEEENS_12float_e5m2_tENS5_IJlSB_lEEESH_SI_NS4_8TiledMMAINS4_8MMA_AtomIJNS4_10MMA_TraitsINS4_19SM100_MMA_F8F6F4_SSEJSH_SH_fSE_SE_NS4_17integral_constantINS4_4UMMA5MajorELSP_0EEESQ_NSN_INSO_7ScaleInELSR_0EEESS_EEEEEENS4_6LayoutISC_NS5_IJNSA_ILi0EEESW_SW_EEEEENS5_IJNS4_10UnderscoreESZ_SZ_EEEEENS4_13SM90_TMA_LOADENS4_14ComposedLayoutINS4_7SwizzleILi3ELi4ELi3EEENS4_18smem_ptr_flag_bitsILi8EEENSV_INS5_IJNSA_ILi8EEESF_EEENS5_IJSF_SB_EEEEEEEvNS4_8identityES12_S1C_vS1D_EENS_8epilogue10collective18CollectiveEpilogueINS1F_23Sm100TmaWarpSpecializedILi1ELi1ELi32ELb0ELb0EEEJSG_NS5_IJNSV_ISE_SB_EES1K_EEESH_SI_SH_SI_NS1F_6fusion15FusionCallbacksIS1J_NS1M_17LinearCombinationISH_fSH_fLNS_15FloatRoundStyleE2EEESG_S1L_JEEENS4_5SM1004TMEM4LOAD26SM100_TMEM_LOAD_16dp32b32xES12_NS13_INS14_ILi2ELi4ELi3EEES17_NSV_INS5_IJS18_SE_EEENS5_IJSE_SB_EEEEEEENS4_39AutoVectorizingCopyWithAssumedAlignmentILi128EEENS4_14SM90_TMA_STOREES20_S22_S22_EEEvvEEEEvNT_6ParamsE)
	.align		4
        /*000c*/ 	.word	index@(__assertfail)
	.align		4
        /*0010*/ 	.word	0x00000000
	.align		4
        /*0014*/ 	.word	0xfffffffe
	.align		4
        /*0018*/ 	.word	0x00000000
	.align		4
        /*001c*/ 	.word	0xfffffffd
	.align		4
        /*0020*/ 	.word	0x00000000
	.align		4
        /*0024*/ 	.word	0xfffffffc


//--------------------- .nv.constant4             --------------------------
	.section	.nv.constant4,"a",@progbits
	.align	8
	.align		8
.nv.constant4:
        /*0000*/ 	.dword	__assertfail
	.align		8
        /*0008*/ 	.dword	__unnamed_1
	.align		8
        /*0010*/ 	.dword	__unnamed_2
	.align		8
        /*0018*/ 	.dword	_ZN40_INTERNAL_d515710b_4_k_cu_db1f10ee_223934cuda3std3__45__cpo5beginE
	.align		8
        /*0020*/ 	.dword	_ZN40_INTERNAL_d515710b_4_k_cu_db1f10ee_223934cuda3std3__45__cpo3endE
	.align		8
        /*0028*/ 	.dword	_ZN40_INTERNAL_d515710b_4_k_cu_db1f10ee_223934cuda3std3__45__cpo6cbeginE
	.align		8
        /*0030*/ 	.dword	_ZN40_INTERNAL_d515710b_4_k_cu_db1f10ee_223934cuda3std3__45__cpo4cendE
	.align		8
        /*0038*/ 	.dword	_ZN40_INTERNAL_d515710b_4_k_cu_db1f10ee_223934cuda3std3__442_GLOBAL__N__d515710b_4_k_cu_db1f10ee_223936ignoreE
	.align		8
        /*0040*/ 	.dword	_ZN40_INTERNAL_d515710b_4_k_cu_db1f10ee_223934cuda3std3__419piecewise_constructE
	.align		8
        /*0048*/ 	.dword	_ZN40_INTERNAL_d515710b_4_k_cu_db1f10ee_223934cuda3std3__48in_placeE
	.align		8
        /*0050*/ 	.dword	_ZN40_INTERNAL_d515710b_4_k_cu_db1f10ee_223934cuda3std6ranges3__45__cpo4swapE
	.align		8
        /*0058*/ 	.dword	_ZN40_INTERNAL_d515710b_4_k_cu_db1f10ee_223934cuda3std6ranges3__45__cpo9iter_moveE
	.align		8
        /*0060*/ 	.dword	_ZN40_INTERNAL_d515710b_4_k_cu_db1f10ee_223934cute7productE
	.align		8
        /*0068*/ 	.dword	_ZN40_INTERNAL_d515710b_4_k_cu_db1f10ee_223934cute1_E
	.align		8
        /*0070*/ 	.dword	$str$25
	.align		8
        /*0078*/ 	.dword	$str$26
	.align		8
        /*0080*/ 	.dword	$str$27
	.align		8
        /*0088*/ 	.dword	$str$28


//--------------------- .text._ZN7cutlass13device_kernelINS_4gemm6kernel13GemmUniversalIN4cute5tupleIJiiiiEEENS1_10collective13CollectiveMmaINS1_35MainloopSm100TmaUmmaWarpSpecializedILi6ELi2ELi4ENS5_IJNS4_1CILi1EEESB_SB_EEEEENS5_IJNSA_ILi64EEESE_NSA_ILi128EEEEEENS_12float_e5m2_tENS5_IJlSB_lEEESH_SI_NS4_8TiledMMAINS4_8MMA_AtomIJNS4_10MMA_TraitsINS4_19SM100_MMA_F8F6F4_SSEJSH_SH_fSE_SE_NS4_17integral_constantINS4_4UMMA5MajorELSP_0EEESQ_NSN_INSO_7ScaleInELSR_0EEESS_EEEEEENS4_6LayoutISC_NS5_IJNSA_ILi0EEESW_SW_EEEEENS5_IJNS4_10UnderscoreESZ_SZ_EEEEENS4_13SM90_TMA_LOADENS4_14ComposedLayoutINS4_7SwizzleILi3ELi4ELi3EEENS4_18smem_ptr_flag_bitsILi8EEENSV_INS5_IJNSA_ILi8EEESF_EEENS5_IJSF_SB_EEEEEEEvNS4_8identityES12_S1C_vS1D_EENS_8epilogue10collective18CollectiveEpilogueINS1F_23Sm100TmaWarpSpecializedILi1ELi1ELi32ELb0ELb0EEEJSG_NS5_IJNSV_ISE_SB_EES1K_EEESH_SI_SH_SI_NS1F_6fusion15FusionCallbacksIS1J_NS1M_17LinearCombinationISH_fSH_fLNS_15FloatRoundStyleE2EEESG_S1L_JEEENS4_5SM1004TMEM4LOAD26SM100_TMEM_LOAD_16dp32b32xES12_NS13_INS14_ILi2ELi4ELi3EEES17_NSV_INS5_IJS18_SE_EEENS5_IJSE_SB_EEEEEEENS4_39AutoVectorizingCopyWithAssumedAlignmentILi128EEENS4_14SM90_TMA_STOREES20_S22_S22_EEEvvEEEEvNT_6ParamsE --------------------------
	.section	.text._ZN7cutlass13device_kernelINS_4gemm6kernel13GemmUniversalIN4cute5tupleIJiiiiEEENS1_10collective13CollectiveMmaINS1_35MainloopSm100TmaUmmaWarpSpecializedILi6ELi2ELi4ENS5_IJNS4_1CILi1EEESB_SB_EEEEENS5_IJNSA_ILi64EEESE_NSA_ILi128EEEEEENS_12float_e5m2_tENS5_IJlSB_lEEESH_SI_NS4_8TiledMMAINS4_8MMA_AtomIJNS4_10MMA_TraitsINS4_19SM100_MMA_F8F6F4_SSEJSH_SH_fSE_SE_NS4_17integral_constantINS4_4UMMA5MajorELSP_0EEESQ_NSN_INSO_7ScaleInELSR_0EEESS_EEEEEENS4_6LayoutISC_NS5_IJNSA_ILi0EEESW_SW_EEEEENS5_IJNS4_10UnderscoreESZ_SZ_EEEEENS4_13SM90_TMA_LOADENS4_14ComposedLayoutINS4_7SwizzleILi3ELi4ELi3EEENS4_18smem_ptr_flag_bitsILi8EEENSV_INS5_IJNSA_ILi8EEESF_EEENS5_IJSF_SB_EEEEEEEvNS4_8identityES12_S1C_vS1D_EENS_8epilogue10collective18CollectiveEpilogueINS1F_23Sm100TmaWarpSpecializedILi1ELi1ELi32ELb0ELb0EEEJSG_NS5_IJNSV_ISE_SB_EES1K_EEESH_SI_SH_SI_NS1F_6fusion15FusionCallbacksIS1J_NS1M_17LinearCombinationISH_fSH_fLNS_15FloatRoundStyleE2EEESG_S1L_JEEENS4_5SM1004TMEM4LOAD26SM100_TMEM_LOAD_16dp32b32xES12_NS13_INS14_ILi2ELi4ELi3EEES17_NSV_INS5_IJS18_SE_EEENS5_IJSE_SB_EEEEEEENS4_39AutoVectorizingCopyWithAssumedAlignmentILi128EEENS4_14SM90_TMA_STOREES20_S22_S22_EEEvvEEEEvNT_6ParamsE,"ax",@progbits
	.align	128
.text._ZN7cutlass13device_kernelINS_4gemm6kernel13GemmUniversalIN4cute5tupleIJiiiiEEENS1_10collective13CollectiveMmaINS1_35MainloopSm100TmaUmmaWarpSpecializedILi6ELi2ELi4ENS5_IJNS4_1CILi1EEESB_SB_EEEEENS5_IJNSA_ILi64EEESE_NSA_ILi128EEEEEENS_12float_e5m2_tENS5_IJlSB_lEEESH_SI_NS4_8TiledMMAINS4_8MMA_AtomIJNS4_10MMA_TraitsINS4_19SM100_MMA_F8F6F4_SSEJSH_SH_fSE_SE_NS4_17integral_constantINS4_4UMMA5MajorELSP_0EEESQ_NSN_INSO_7ScaleInELSR_0EEESS_EEEEEENS4_6LayoutISC_NS5_IJNSA_ILi0EEESW_SW_EEEEENS5_IJNS4_10UnderscoreESZ_SZ_EEEEENS4_13SM90_TMA_LOADENS4_14ComposedLayoutINS4_7SwizzleILi3ELi4ELi3EEENS4_18smem_ptr_flag_bitsILi8EEENSV_INS5_IJNSA_ILi8EEESF_EEENS5_IJSF_SB_EEEEEEEvNS4_8identityES12_S1C_vS1D_EENS_8epilogue10collective18CollectiveEpilogueINS1F_23Sm100TmaWarpSpecializedILi1ELi1ELi32ELb0ELb0EEEJSG_NS5_IJNSV_ISE_SB_EES1K_EEESH_SI_SH_SI_NS1F_6fusion15FusionCallbacksIS1J_NS1M_17LinearCombinationISH_fSH_fLNS_15FloatRoundStyleE2EEESG_S1L_JEEENS4_5SM1004TMEM4LOAD26SM100_TMEM_LOAD_16dp32b32xES12_NS13_INS14_ILi2ELi4ELi3EEES17_NSV_INS5_IJS18_SE_EEENS5_IJSE_SB_EEEEEEENS4_39AutoVectorizingCopyWithAssumedAlignmentILi128EEENS4_14SM90_TMA_STOREES20_S22_S22_EEEvvEEEEvNT_6ParamsE:
        .type           _ZN7cutlass13device_kernelINS_4gemm6kernel13GemmUniversalIN4cute5tupleIJiiiiEEENS1_10collective13CollectiveMmaINS1_35MainloopSm100TmaUmmaWarpSpecializedILi6ELi2ELi4ENS5_IJNS4_1CILi1EEESB_SB_EEEEENS5_IJNSA_ILi64EEESE_NSA_ILi128EEEEEENS_12float_e5m2_tENS5_IJlSB_lEEESH_SI_NS4_8TiledMMAINS4_8MMA_AtomIJNS4_10MMA_TraitsINS4_19SM100_MMA_F8F6F4_SSEJSH_SH_fSE_SE_NS4_17integral_constantINS4_4UMMA5MajorELSP_0EEESQ_NSN_INSO_7ScaleInELSR_0EEESS_EEEEEENS4_6LayoutISC_NS5_IJNSA_ILi0EEESW_SW_EEEEENS5_IJNS4_10UnderscoreESZ_SZ_EEEEENS4_13SM90_TMA_LOADENS4_14ComposedLayoutINS4_7SwizzleILi3ELi4ELi3EEENS4_18smem_ptr_flag_bitsILi8EEENSV_INS5_IJNSA_ILi8EEESF_EEENS5_IJSF_SB_EEEEEEEvNS4_8identityES12_S1C_vS1D_EENS_8epilogue10collective18CollectiveEpilogueINS1F_23Sm100TmaWarpSpecializedILi1ELi1ELi32ELb0ELb0EEEJSG_NS5_IJNSV_ISE_SB_EES1K_EEESH_SI_SH_SI_NS1F_6fusion15FusionCallbacksIS1J_NS1M_17LinearCombinationISH_fSH_fLNS_15FloatRoundStyleE2EEESG_S1L_JEEENS4_5SM1004TMEM4LOAD26SM100_TMEM_LOAD_16dp32b32xES12_NS13_INS14_ILi2ELi4ELi3EEES17_NSV_INS5_IJS18_SE_EEENS5_IJSE_SB_EEEEEEENS4_39AutoVectorizingCopyWithAssumedAlignmentILi128EEENS4_14SM90_TMA_STOREES20_S22_S22_EEEvvEEEEvNT_6ParamsE,@function
        .size           _ZN7cutlass13device_kernelINS_4gemm6kernel13GemmUniversalIN4cute5tupleIJiiiiEEENS1_10collective13CollectiveMmaINS1_35MainloopSm100TmaUmmaWarpSpecializedILi6ELi2ELi4ENS5_IJNS4_1CILi1EEESB_SB_EEEEENS5_IJNSA_ILi64EEESE_NSA_ILi128EEEEEENS_12float_e5m2_tENS5_IJlSB_lEEESH_SI_NS4_8TiledMMAINS4_8MMA_AtomIJNS4_10MMA_TraitsINS4_19SM100_MMA_F8F6F4_SSEJSH_SH_fSE_SE_NS4_17integral_constantINS4_4UMMA5MajorELSP_0EEESQ_NSN_INSO_7ScaleInELSR_0EEESS_EEEEEENS4_6LayoutISC_NS5_IJNSA_ILi0EEESW_SW_EEEEENS5_IJNS4_10UnderscoreESZ_SZ_EEEEENS4_13SM90_TMA_LOADENS4_14ComposedLayoutINS4_7SwizzleILi3ELi4ELi3EEENS4_18smem_ptr_flag_bitsILi8EEENSV_INS5_IJNSA_ILi8EEESF_EEENS5_IJSF_SB_EEEEEEEvNS4_8identityES12_S1C_vS1D_EENS_8epilogue10collective18CollectiveEpilogueINS1F_23Sm100TmaWarpSpecializedILi1ELi1ELi32ELb0ELb0EEEJSG_NS5_IJNSV_ISE_SB_EES1K_EEESH_SI_SH_SI_NS1F_6fusion15FusionCallbacksIS1J_NS1M_17LinearCombinationISH_fSH_fLNS_15FloatRoundStyleE2EEESG_S1L_JEEENS4_5SM1004TMEM4LOAD26SM100_TMEM_LOAD_16dp32b32xES12_NS13_INS14_ILi2ELi4ELi3EEES17_NSV_INS5_IJS18_SE_EEENS5_IJSE_SB_EEEEEEENS4_39AutoVectorizingCopyWithAssumedAlignmentILi128EEENS4_14SM90_TMA_STOREES20_S22_S22_EEEvvEEEEvNT_6ParamsE,(.L_x_134 - _ZN7cutlass13device_kernelINS_4gemm6kernel13GemmUniversalIN4cute5tupleIJiiiiEEENS1_10collective13CollectiveMmaINS1_35MainloopSm100TmaUmmaWarpSpecializedILi6ELi2ELi4ENS5_IJNS4_1CILi1EEESB_SB_EEEEENS5_IJNSA_ILi64EEESE_NSA_ILi128EEEEEENS_12float_e5m2_tENS5_IJlSB_lEEESH_SI_NS4_8TiledMMAINS4_8MMA_AtomIJNS4_10MMA_TraitsINS4_19SM100_MMA_F8F6F4_SSEJSH_SH_fSE_SE_NS4_17integral_constantINS4_4UMMA5MajorELSP_0EEESQ_NSN_INSO_7ScaleInELSR_0EEESS_EEEEEENS4_6LayoutISC_NS5_IJNSA_ILi0EEESW_SW_EEEEENS5_IJNS4_10UnderscoreESZ_SZ_EEEEENS4_13SM90_TMA_LOADENS4_14ComposedLayoutINS4_7SwizzleILi3ELi4ELi3EEENS4_18smem_ptr_flag_bitsILi8EEENSV_INS5_IJNSA_ILi8EEESF_EEENS5_IJSF_SB_EEEEEEEvNS4_8identityES12_S1C_vS1D_EENS_8epilogue10collective18CollectiveEpilogueINS1F_23Sm100TmaWarpSpecializedILi1ELi1ELi32ELb0ELb0EEEJSG_NS5_IJNSV_ISE_SB_EES1K_EEESH_SI_SH_SI_NS1F_6fusion15FusionCallbacksIS1J_NS1M_17LinearCombinationISH_fSH_fLNS_15FloatRoundStyleE2EEESG_S1L_JEEENS4_5SM1004TMEM4LOAD26SM100_TMEM_LOAD_16dp32b32xES12_NS13_INS14_ILi2ELi4ELi3EEES17_NSV_INS5_IJS18_SE_EEENS5_IJSE_SB_EEEEEEENS4_39AutoVectorizingCopyWithAssumedAlignmentILi128EEENS4_14SM90_TMA_STOREES20_S22_S22_EEEvvEEEEvNT_6ParamsE)
        .other          _ZN7cutlass13device_kernelINS_4gemm6kernel13GemmUniversalIN4cute5tupleIJiiiiEEENS1_10collective13CollectiveMmaINS1_35MainloopSm100TmaUmmaWarpSpecializedILi6ELi2ELi4ENS5_IJNS4_1CILi1EEESB_SB_EEEEENS5_IJNSA_ILi64EEESE_NSA_ILi128EEEEEENS_12float_e5m2_tENS5_IJlSB_lEEESH_SI_NS4_8TiledMMAINS4_8MMA_AtomIJNS4_10MMA_TraitsINS4_19SM100_MMA_F8F6F4_SSEJSH_SH_fSE_SE_NS4_17integral_constantINS4_4UMMA5MajorELSP_0EEESQ_NSN_INSO_7ScaleInELSR_0EEESS_EEEEEENS4_6LayoutISC_NS5_IJNSA_ILi0EEESW_SW_EEEEENS5_IJNS4_10UnderscoreESZ_SZ_EEEEENS4_13SM90_TMA_LOADENS4_14ComposedLayoutINS4_7SwizzleILi3ELi4ELi3EEENS4_18smem_ptr_flag_bitsILi8EEENSV_INS5_IJNSA_ILi8EEESF_EEENS5_IJSF_SB_EEEEEEEvNS4_8identityES12_S1C_vS1D_EENS_8epilogue10collective18CollectiveEpilogueINS1F_23Sm100TmaWarpSpecializedILi1ELi1ELi32ELb0ELb0EEEJSG_NS5_IJNSV_ISE_SB_EES1K_EEESH_SI_SH_SI_NS1F_6fusion15FusionCallbacksIS1J_NS1M_17LinearCombinationISH_fSH_fLNS_15FloatRoundStyleE2EEESG_S1L_JEEENS4_5SM1004TMEM4LOAD26SM100_TMEM_LOAD_16dp32b32xES12_NS13_INS14_ILi2ELi4ELi3EEES17_NSV_INS5_IJS18_SE_EEENS5_IJSE_SB_EEEEEEENS4_39AutoVectorizingCopyWithAssumedAlignmentILi128EEENS4_14SM90_TMA_STOREES20_S22_S22_EEEvvEEEEvNT_6ParamsE,@"STO_CUDA_ENTRY STV_DEFAULT"
_ZN7cutlass13device_kernelINS_4gemm6kernel13GemmUniversalIN4cute5tupleIJiiiiEEENS1_10collective13CollectiveMmaINS1_35MainloopSm100TmaUmmaWarpSpecializedILi6ELi2ELi4ENS5_IJNS4_1CILi1EEESB_SB_EEEEENS5_IJNSA_ILi64EEESE_NSA_ILi128EEEEEENS_12float_e5m2_tENS5_IJlSB_lEEESH_SI_NS4_8TiledMMAINS4_8MMA_AtomIJNS4_10MMA_TraitsINS4_19SM100_MMA_F8F6F4_SSEJSH_SH_fSE_SE_NS4_17integral_constantINS4_4UMMA5MajorELSP_0EEESQ_NSN_INSO_7ScaleInELSR_0EEESS_EEEEEENS4_6LayoutISC_NS5_IJNSA_ILi0EEESW_SW_EEEEENS5_IJNS4_10UnderscoreESZ_SZ_EEEEENS4_13SM90_TMA_LOADENS4_14ComposedLayoutINS4_7SwizzleILi3ELi4ELi3EEENS4_18smem_ptr_flag_bitsILi8EEENSV_INS5_IJNSA_ILi8EEESF_EEENS5_IJSF_SB_EEEEEEEvNS4_8identityES12_S1C_vS1D_EENS_8epilogue10collective18CollectiveEpilogueINS1F_23Sm100TmaWarpSpecializedILi1ELi1ELi32ELb0ELb0EEEJSG_NS5_IJNSV_ISE_SB_EES1K_EEESH_SI_SH_SI_NS1F_6fusion15FusionCallbacksIS1J_NS1M_17LinearCombinationISH_fSH_fLNS_15FloatRoundStyleE2EEESG_S1L_JEEENS4_5SM1004TMEM4LOAD26SM100_TMEM_LOAD_16dp32b32xES12_NS13_INS14_ILi2ELi4ELi3EEES17_NSV_INS5_IJS18_SE_EEENS5_IJSE_SB_EEEEEEENS4_39AutoVectorizingCopyWithAssumedAlignmentILi128EEENS4_14SM90_TMA_STOREES20_S22_S22_EEEvvEEEEvNT_6ParamsE:
[----:B------:R-:W1:Y:S01]  /*0000*/  LDC R1, c[0x0][0x37c] ;  /* 0x0000df00ff017b82 */ /* 0x000e620000000800 */
[----:B------:R-:W2:Y:S01]  /*0010*/  S2R R101, SR_TID.X ;  /* 0x0000000000657919 */ /* 0x000ea20000002100 */
[----:B------:R-:W3:Y:S01]  /*0020*/  LDCU.64 UR4, c[0x0][0x890] ;  /* 0x00011200ff0477ac */ /* 0x000ee20008000a00 */
[----:B------:R-:W-:Y:S02]  /*0030*/  PRMT R96, RZ, 0x7610, R96 ;  /* 0x00007610ff607816 */ /* 0x000fe40000000060 */
[----:B------:R-:W-:Y:S01]  /*0040*/  ELECT P5, URZ, PT ;  /* 0x0000000000ff782f */ /* 0x000fe200038a0000 */
[----:B------:R-:W4:Y:S01]  /*0050*/  LDCU.64 UR40, c[0x0][0x358] ;  /* 0x00006b00ff2877ac */ /* 0x000f220008000a00 */
[----:B---3--:R-:W-:-:S04]  /*0060*/  UISETP.NE.U32.AND UP0, UPT, UR4, URZ, UPT ;  /* 0x000000ff0400728c */ /* 0x008fc8000bf05070 */
[----:B------:R-:W-:Y:S01]  /*0070*/  UISETP.NE.AND.EX UP0, UPT, UR5, URZ, UPT, UP0 ;  /* 0x000000ff0500728c */ /* 0x000fe2000bf05300 */
[----:B--2---:R-:W-:-:S05]  /*0080*/  SHF.R.U32.HI R104, RZ, 0x5, R101 ;  /* 0x00000005ff687819 */ /* 0x004fca0000011665 */
[----:B------:R-:W2:Y:S02]  /*0090*/  SHFL.IDX PT, R0, R104, RZ, 0x1f ;  /* 0x00001fff68007589 */ /* 0x000ea400000e0000 */
[----:B--2---:R-:W-:Y:S01]  /*00a0*/  R2UR UR8, R0 ;  /* 0x00000000000872ca */ /* 0x004fe200000e0000 */
[----:B-1--4-:R-:W-:-:S14]  /*00b0*/  BRA.U UP0, `(.L_x_0) ;  /* 0x00000001002c7547 */ /* 0x012fdc000b800000 */
[----:B------:R-:W1:Y:S02]  /*00c0*/  LDCU.64 UR6, c[0x0][0x888] ;  /* 0x00011100ff0677ac */ /* 0x000e640008000a00 */
[----:B-1----:R-:W-:-:S04]  /*00d0*/  UISETP.NE.U32.AND UP0, UPT, UR6, URZ, UPT ;  /* 0x000000ff0600728c */ /* 0x002fc8000bf05070 */
[----:B------:R-:W-:-:S09]  /*00e0*/  UISETP.NE.AND.EX UP0, UPT, UR7, URZ, UPT, UP0 ;  /* 0x000000ff0700728c */ /* 0x000fd2000bf05300 */
[----:B------:R-:W-:Y:S05]  /*00f0*/  BRA.U !UP0, `(.L_x_1) ;  /* 0x0000000108107547 */ /* 0x000fea000b800000 */
[----:B------:R-:W1:Y:S02]  /*0100*/  LDC.64 R2, c[0x0][0x888] ;  /* 0x00022200ff027b82 */ /* 0x000e640000000a00 */
[----:B-1----:R1:W5:Y:S01]  /*0110*/  LDG.E R49, desc[UR40][R2.64] ;  /* 0x0000002802317981 */ /* 0x002362000c1e1900 */
[----:B------:R-:W-:Y:S01]  /*0120*/  HFMA2 R96, -RZ, RZ, 0, 5.9604644775390625e-08 ;  /* 0x00000001ff607431 */ /* 0x000fe200000001ff */
[----:B------:R-:W-:Y:S05]  /*0130*/  BRA `(.L_x_0) ;  /* 0x00000000000c7947 */ /* 0x000fea0003800000 */
.L_x_1:
[----:B------:R-:W1:Y:S01]  /*0140*/  LDCU UR6, c[0x0][0x880] ;  /* 0x00011000ff0677ac */ /* 0x000e620008000800 */
[----:B------:R-:W-:Y:S01]  /*0150*/  HFMA2 R96, -RZ, RZ, 0, 5.9604644775390625e-08 ;  /* 0x00000001ff607431 */ /* 0x000fe200000001ff */
[----:B-1----:R-:W-:-:S07]  /*0160*/  MOV R49, UR6 ;  /* 0x0000000600317c02 */ /* 0x002fce0008000f00 */
.L_x_0:
[----:B------:R-:W2:Y:S02]  /*0170*/  LDCU.64 UR6, c[0x0][0x8b0] ;  /* 0x00011600ff0677ac */ /* 0x000ea40008000a00 */
[----:B--2---:R-:W-:-:S04]  /*0180*/  UISETP.NE.U32.AND UP0, UPT, UR6, URZ, UPT ;  /* 0x000000ff0600728c */ /* 0x004fc8000bf05070 */
[----:B------:R-:W-:-:S09]  /*0190*/  UISETP.NE.AND.EX UP0, UPT, UR7, URZ, UPT, UP0 ;  /* 0x000000ff0700728c */ /* 0x000fd2000bf05300 */
[----:B------:R-:W-:Y:S05]  /*01a0*/  BRA.U UP0, `(.L_x_2) ;  /* 0x0000000100247547 */ /* 0x000fea000b800000 */
[----:B------:R-:W2:Y:S02]  /*01b0*/  LDCU.64 UR6, c[0x0][0x8a8] ;  /* 0x00011500ff0677ac */ /* 0x000ea40008000a00 */
[----:B--2---:R-:W-:-:S04]  /*01c0*/  UISETP.NE.U32.AND UP0, UPT, UR6, URZ, UPT ;  /* 0x000000ff0600728c */ /* 0x004fc8000bf05070 */
[----:B------:R-:W-:-:S09]  /*01d0*/  UISETP.NE.AND.EX UP0, UPT, UR7, URZ, UPT, UP0 ;  /* 0x000000ff0700728c */ /* 0x000fd2000bf05300 */
[----:B------:R-:W-:Y:S05]  /*01e0*/  BRA.U !UP0, `(.L_x_3) ;  /* 0x00000001080c7547 */ /* 0x000fea000b800000 */
[----:B-1----:R-:W1:Y:S02]  /*01f0*/  LDC.64 R2, c[0x0][0x8a8] ;  /* 0x00022a00ff027b82 */ /* 0x002e640000000a00 */
[----:B-1----:R2:W5:Y:S01]  /*0200*/  LDG.E R47, desc[UR40][R2.64] ;  /* 0x00000028022f7981 */ /* 0x002562000c1e1900 */
[----:B------:R-:W-:Y:S05]  /*0210*/  BRA `(.L_x_2) ;  /* 0x0000000000087947 */ /* 0x000fea0003800000 */
.L_x_3:
[----:B------:R-:W2:Y:S02]  /*0220*/  LDCU UR6, c[0x0][0x8a0] ;  /* 0x00011400ff0677ac */ /* 0x000ea40008000800 */
[----:B--2---:R-:W-:Y:S02]  /*0230*/  MOV R47, UR6 ;  /* 0x00000006002f7c02 */ /* 0x004fe40008000f00 */
.L_x_2:
[----:B------:R-:W-:Y:S01]  /*0240*/  IMAD.U32 R0, RZ, RZ, UR8 ;  /* 0x00000008ff007e24 */ /* 0x000fe2000f8e00ff */
[----:B------:R-:W-:Y:S04]  /*0250*/  BSSY.RECONVERGENT B0, `(.L_x_4) ;  /* 0x000000c000007945 */ /* 0x000fe80003800200 */
[C---:B------:R-:W-:Y:S02]  /*0260*/  ISETP.NE.OR P1, PT, R0.reuse, 0x1, !P5 ;  /* 0x000000010000780c */ /* 0x040fe40006f25670 */
[----:B------:R-:W-:-:S11]  /*0270*/  ISETP.NE.OR P0, PT, R0, 0x3, !P5 ;  /* 0x000000030000780c */ /* 0x000fd60006f05670 */
[----:B------:R-:W-:Y:S05]  /*0280*/  @P1 BRA `(.L_x_5) ;  /* 0x0000000000201947 */ /* 0x000fea0003800000 */
[----:B------:R-:W3:Y:S02]  /*0290*/  LDCU.64 UR6, c[0x0][0x348] ;  /* 0x00006900ff0677ac */ /* 0x000ee40008000a00 */
[----:B---3--:R-:W-:Y:S02]  /*02a0*/  UIADD3 UR10, UP1, UPT, UR6, 0x80, URZ ;  /* 0x00000080060a7890 */ /* 0x008fe4000ff3e0ff */
[----:B------:R-:W-:Y:S02]  /*02b0*/  UIADD3 UR6, UP0, UPT, UR6, 0x180, URZ ;  /* 0x0000018006067890 */ /* 0x000fe4000ff1e0ff */
[----:B------:R-:W-:Y:S02]  /*02c0*/  UIADD3.X UR11, UPT, UPT, URZ, UR7, URZ, UP1, !UPT ;  /* 0x00000007ff0b7290 */ /* 0x000fe40008ffe4ff */
[----:B------:R-:W-:-:S07]  /*02d0*/  UIADD3.X UR7, UPT, UPT, URZ, UR7, URZ, UP0, !UPT ;  /* 0x00000007ff077290 */ /* 0x000fce00087fe4ff */
[----:B------:R3:W-:Y:S02]  /*02e0*/  UTMACCTL.PF [UR10] ;  /* 0x000000000a0079b9 */ /* 0x0007e40008040000 */
[----:B------:R3:W-:Y:S02]  /*02f0*/  UTMACCTL.PF [UR6] ;  /* 0x00000000060079b9 */ /* 0x0007e40008040000 */
[----:B---3--:R-:W-:Y:S01]  /*0300*/  NOP ;  /* 0x0000000000007918 */ /* 0x008fe20000000000 */
.L_x_5:
[----:B------:R-:W-:Y:S05]  /*0310*/  BSYNC.RECONVERGENT B0 ;  /* 0x0000000000007941 */ /* 0x000fea0003800200 */
.L_x_4:
[----:B------:R-:W-:Y:S04]  /*0320*/  BSSY.RECONVERGENT B0, `(.L_x_6) ;  /* 0x000000a000007945 */ /* 0x000fe80003800200 */
        /* <DEDUP_REMOVED lines=9> */
.L_x_7:
[----:B------:R-:W-:Y:S05]  /*03c0*/  BSYNC.RECONVERGENT B0 ;  /* 0x0000000000007941 */ /* 0x000fea0003800200 */
.L_x_6:
[----:B------:R-:W3:Y:S01]  /*03d0*/  LDCU.64 UR6, c[0x0][0x888] ;  /* 0x00011100ff0677ac */ /* 0x000ee20008000a00 */
[----:B------:R-:W-:Y:S02]  /*03e0*/  UISETP.EQ.U32.AND UP1, UPT, UR4, URZ, UPT ;  /* 0x000000ff0400728c */ /* 0x000fe4000bf22070 */
[----:B------:R-:W-:Y:S02]  /*03f0*/  UPLOP3.LUT UP2, UPT, UPT, UPT, UPT, 0x80, 0x8 ;  /* 0x000000000008789c */ /* 0x000fe40003f4f070 */
[----:B---3--:R-:W-:-:S04]  /*0400*/  UISETP.NE.U32.AND UP0, UPT, UR6, URZ, UPT ;  /* 0x000000ff0600728c */ /* 0x008fc8000bf05070 */
[----:B------:R-:W-:-:S04]  /*0410*/  UISETP.NE.AND.EX UP0, UPT, UR7, URZ, UPT, UP0 ;  /* 0x000000ff0700728c */ /* 0x000fc8000bf05300 */
[----:B------:R-:W-:-:S04]  /*0420*/  UISETP.EQ.OR.EX UP3, UPT, UR5, URZ, !UP0, UP1 ;  /* 0x000000ff0500728c */ /* 0x000fc8000c762710 */
[----:B------:R-:W-:-:S05]  /*0430*/  UP2UR UR44, UPR, URZ, 0x8 ;  /* 0x00000008ff2c7883 */ /* 0x000fca0008000000 */
[----:B------:R-:W-:Y:S07]  /*0440*/  BRA.U !UP3, `(.L_x_8) ;  /* 0x000000010b207547 */ /* 0x000fee000b800000 */
[----:B------:R-:W-:Y:S01]  /*0450*/  UISETP.NE.U32.AND UP2, UPT, UR4, URZ, UPT ;  /* 0x000000ff0400728c */ /* 0x000fe2000bf45070 */
[----:B-----5:R-:W-:Y:S01]  /*0460*/  FSETP.NEU.AND P0, PT, R49, RZ, PT ;  /* 0x000000ff3100720b */ /* 0x020fe20003f0d000 */
[----:B------:R-:W-:Y:S02]  /*0470*/  USEL UR4, URZ, 0xffffffff, UP0 ;  /* 0xffffffffff047887 */ /* 0x000fe40008000000 */
[----:B------:R-:W-:-:S10]  /*0480*/  UISETP.NE.AND.EX UP2, UPT, UR5, URZ, UPT, UP2 ;  /* 0x000000ff0500728c */ /* 0x000fd4000bf45320 */
[----:B------:R-:W-:Y:S01]  /*0490*/  VOTEU.ANY UP1, P0 ;  /* 0x0000000000ff7886 */ /* 0x000fe20000020100 */
[----:B------:R-:W-:-:S04]  /*04a0*/  @!UP2 USEL UR4, URZ, 0xffffffff, UP1 ;  /* 0xffffffffff04a887 */ /* 0x000fc80008800000 */
[----:B------:R-:W-:-:S04]  /*04b0*/  ULOP3.LUT UR4, UR4, 0x1, URZ, 0xc0, !UPT ;  /* 0x0000000104047892 */ /* 0x000fc8000f8ec0ff */
[----:B------:R-:W-:-:S11]  /*04c0*/  UISETP.NE.U32.AND UP2, UPT, UR4, 0x1, UPT ;  /* 0x000000010400788c */ /* 0x000fd6000bf45070 */
.L_x_8:
[----:B-12---:R-:W1:Y:S01]  /*04d0*/  SHFL.IDX PT, R2, R104, RZ, 0x1f ;  /* 0x00001fff68027589 */ /* 0x006e6200000e0000 */
[----:B------:R-:W-:-:S04]  /*04e0*/  UISETP.NE.AND UP1, UPT, UR8, 0x2, UPT ;  /* 0x000000020800788c */ /* 0x000fc8000bf25270 */
[----:B------:R-:W-:Y:S01]  /*04f0*/  USEL UR13, URZ, 0x1, UP1 ;  /* 0x00000001ff0d7887 */ /* 0x000fe20008800000 */
[----:B-1----:R-:W-:-:S13]  /*0500*/  ISETP.NE.AND P0, PT, R2, RZ, PT ;  /* 0x000000ff0200720c */ /* 0x002fda0003f05270 */
[----:B------:R-:W-:Y:S05]  /*0510*/  @P0 BRA `(.L_x_9) ;  /* 0x0000000000580947 */ /* 0x000fea0003800000 */
[----:B------:R-:W1:Y:S01]  /*0520*/  S2UR UR5, SR_CgaCtaId ;  /* 0x00000000000579c3 */ /* 0x000e620000008800 */
[----:B------:R-:W-:Y:S01]  /*0530*/  UMOV UR6, 0x400 ;  /* 0x0000040000067882 */ /* 0x000fe20000000000 */
[----:B------:R-:W-:Y:S01]  /*0540*/  UMOV UR4, 0x1 ;  /* 0x0000000100047882 */ /* 0x000fe20000000000 */
[----:B------:R-:W-:Y:S01]  /*0550*/  ELECT P0, URZ, PT ;  /* 0x0000000000ff782f */ /* 0x000fe20003800000 */
[----:B-1----:R-:W-:Y:S02]  /*0560*/  ULEA UR5, UR5, UR6, 0x18 ;  /* 0x0000000605057291 */ /* 0x002fe4000f8ec0ff */
[----:B------:R-:W-:-:S04]  /*0570*/  UIADD3 UR6, UPT, UPT, -UR4, 0x100000, URZ ;  /* 0x0010000004067890 */ /* 0x000fc8000fffe1ff */
[----:B------:R-:W-:Y:S02]  /*0580*/  USHF.L.U32 UR7, UR6, 0xb, URZ ;  /* 0x0000000b06077899 */ /* 0x000fe400080006ff */
[----:B------:R-:W-:Y:S01]  /*0590*/  USHF.L.U32 UR6, UR6, 0x1, URZ ;  /* 0x0000000106067899 */ /* 0x000fe200080006ff */
[----:B------:R-:W1:Y:S11]  /*05a0*/  FENCE.VIEW.ASYNC.S ;  /* 0x00000000000073c6 */ /* 0x000e760000000000 */
[----:B-1----:R1:W2:Y:S01]  /*05b0*/  SYNCS.EXCH.64 URZ, [UR5], UR6 ;  /* 0x0000000605ff75b2 */ /* 0x0022a20008000100 */
[----:B------:R1:W3:Y:S01]  /*05c0*/  SYNCS.EXCH.64 URZ, [UR5+0x30], UR6 ;  /* 0x0000300605ff75b2 */ /* 0x0002e20008000100 */
[----:B------:R1:W4:Y:S01]  /*05d0*/  SYNCS.EXCH.64 URZ, [UR5+0x8], UR6 ;  /* 0x0000080605ff75b2 */ /* 0x0003220008000100 */
[----:B------:R1:W1:Y:S01]  /*05e0*/  SYNCS.EXCH.64 URZ, [UR5+0x38], UR6 ;  /* 0x0000380605ff75b2 */ /* 0x0002620008000100 */
        /* <DEDUP_REMOVED lines=8> */
[----:B------:R-:W-:Y:S01]  /*0670*/  NOP ;  /* 0x0000000000007918 */ /* 0x000fe20000000000 */
.L_x_9:
[----:B------:R-:W2:Y:S01]  /*0680*/  SHFL.IDX PT, R2, R104, RZ, 0x1f ;  /* 0x00001fff68027589 */ /* 0x000ea200000e0000 */
[----:B------:R-:W-:Y:S01]  /*0690*/  NOP ;  /* 0x0000000000007918 */ /* 0x000fe20000000000 */
[----:B--2---:R-:W-:-:S13]  /*06a0*/  ISETP.NE.AND P0, PT, R2, 0x1, PT ;  /* 0x000000010200780c */ /* 0x004fda0003f05270 */
[----:B------:R-:W-:Y:S05]  /*06b0*/  @P0 BRA `(.L_x_10) ;  /* 0x0000000000400947 */ /* 0x000fea0003800000 */
[----:B-1----:R-:W1:Y:S01]  /*06c0*/  S2UR UR6, SR_CgaCtaId ;  /* 0x00000000000679c3 */ /* 0x002e620000008800 */
[----:B------:R-:W-:Y:S01]  /*06d0*/  UMOV UR7, 0x400 ;  /* 0x0000040000077882 */ /* 0x000fe20000000000 */
[----:B------:R-:W-:Y:S01]  /*06e0*/  UMOV UR5, 0x20 ;  /* 0x0000002000057882 */ /* 0x000fe20000000000 */
[----:B------:R-:W-:Y:S01]  /*06f0*/  UMOV UR4, 0x80 ;  /* 0x0000008000047882 */ /* 0x000fe20000000000 */
[----:B------:R-:W-:-:S04]  /*0700*/  UIADD3 UR10, UPT, UPT, -UR5, 0x100000, URZ ;  /* 0x00100000050a7890 */ /* 0x000fc8000fffe1ff */
[----:B------:R-:W-:Y:S02]  /*0710*/  USHF.L.U32 UR11, UR10, 0xb, URZ ;  /* 0x0000000b0a0b7899 */ /* 0x000fe400080006ff */
[----:B------:R-:W-:Y:S02]  /*0720*/  USHF.L.U32 UR10, UR10, 0x1, URZ ;  /* 0x000000010a0a7899 */ /* 0x000fe400080006ff */
[----:B------:R-:W-:-:S04]  /*0730*/  UIADD3 UR4, UPT, UPT, -UR4, 0x100000, URZ ;  /* 0x0010000004047890 */ /* 0x000fc8000fffe1ff */
[----:B------:R-:W-:Y:S02]  /*0740*/  USHF.L.U32 UR5, UR4, 0xb, URZ ;  /* 0x0000000b04057899 */ /* 0x000fe400080006ff */
[----:B------:R-:W-:Y:S01]  /*0750*/  USHF.L.U32 UR4, UR4, 0x1, URZ ;  /* 0x0000000104047899 */ /* 0x000fe200080006ff */
[----:B------:R-:W-:Y:S01]  /*0760*/  ELECT P0, URZ, PT ;  /* 0x0000000000ff782f */ /* 0x000fe20003800000 */
[----:B-1----:R-:W-:Y:S01]  /*0770*/  ULEA UR6, UR6, UR7, 0x18 ;  /* 0x0000000706067291 */ /* 0x002fe2000f8ec0ff */
[----:B------:R-:W1:Y:S11]  /*0780*/  FENCE.VIEW.ASYNC.S ;  /* 0x00000000000073c6 */ /* 0x000e760000000000 */
[----:B-1----:R2:W1:Y:S01]  /*0790*/  SYNCS.EXCH.64 URZ, [UR6+0x60], UR10 ;  /* 0x0000600a06ff75b2 */ /* 0x0024620008000100 */
[----:B------:R2:W1:Y:S02]  /*07a0*/  SYNCS.EXCH.64 URZ, [UR6+0x68], UR4 ;  /* 0x0000680406ff75b2 */ /* 0x0004640008000100 */
[----:B--2---:R-:W-:Y:S01]  /*07b0*/  NOP ;  /* 0x0000000000007918 */ /* 0x004fe20000000000 */
.L_x_10:
[----:B------:R-:W2:Y:S01]  /*07c0*/  SHFL.IDX PT, R2, R104, RZ, 0x1f ;  /* 0x00001fff68027589 */ /* 0x000ea200000e0000 */
[----:B------:R-:W-:Y:S01]  /*07d0*/  NOP ;  /* 0x0000000000007918 */ /* 0x000fe20000000000 */
[----:B--2---:R-:W-:-:S13]  /*07e0*/  ISETP.NE.AND P0, PT, R2, 0x3, PT ;  /* 0x000000030200780c */ /* 0x004fda0003f05270 */
[----:B------:R-:W-:Y:S05]  /*07f0*/  @P0 BRA `(.L_x_11) ;  /* 0x0000000000300947 */ /* 0x000fea0003800000 */
[----:B-1----:R-:W1:Y:S01]  /*0800*/  S2UR UR5, SR_CgaCtaId ;  /* 0x00000000000579c3 */ /* 0x002e620000008800 */
        /* <DEDUP_REMOVED lines=8> */
[----:B-1----:R2:W1:Y:S01]  /*0890*/  SYNCS.EXCH.64 URZ, [UR5+0x70], UR6 ;  /* 0x0000700605ff75b2 */ /* 0x0024620008000100 */
[----:B------:R2:W1:Y:S02]  /*08a0*/  SYNCS.EXCH.64 URZ, [UR5+0x78], UR6 ;  /* 0x0000780605ff75b2 */ /* 0x0004640008000100 */
[----:B--2---:R-:W-:Y:S01]  /*08b0*/  NOP ;  /* 0x0000000000007918 */ /* 0x004fe20000000000 */
.L_x_11:
[----:B------:R-:W2:Y:S01]  /*08c0*/  SHFL.IDX PT, R2, R104, RZ, 0x1f ;  /* 0x00001fff68027589 */ /* 0x000ea200000e0000 */
[----:B------:R-:W-:Y:S01]  /*08d0*/  NOP ;  /* 0x0000000000007918 */ /* 0x000fe20000000000 */
[----:B--2---:R-:W-:-:S13]  /*08e0*/  ISETP.NE.AND P0, PT, R2, 0x4, PT ;  /* 0x000000040200780c */ /* 0x004fda0003f05270 */
[----:B------:R-:W-:Y:S05]  /*08f0*/  @P0 BRA `(.L_x_12) ;  /* 0x00000000004c0947 */ /* 0x000fea0003800000 */
[----:B-1----:R-:W1:Y:S01]  /*0900*/  S2UR UR5, SR_CgaCtaId ;  /* 0x00000000000579c3 */ /* 0x002e620000008800 */
[----:B------:R-:W-:Y:S01]  /*0910*/  UMOV UR7, 0x100 ;  /* 0x0000010000077882 */ /* 0x000fe20000000000 */
[----:B------:R-:W-:Y:S01]  /*0920*/  UMOV UR6, 0x400 ;  /* 0x0000040000067882 */ /* 0x000fe20000000000 */
[----:B------:R-:W-:Y:S01]  /*0930*/  USEL UR7, UR7, 0xe0, UP2 ;  /* 0x000000e007077887 */ /* 0x000fe20009000000 */
[----:B------:R-:W-:Y:S01]  /*0940*/  UMOV UR4, 0x1 ;  /* 0x0000000100047882 */ /* 0x000fe20000000000 */
[----:B------:R-:W-:Y:S01]  /*0950*/  ELECT P0, URZ, PT ;  /* 0x0000000000ff782f */ /* 0x000fe20003800000 */
[----:B------:R-:W-:-:S04]  /*0960*/  UIADD3 UR10, UPT, UPT, -UR4, 0x100000, URZ ;  /* 0x00100000040a7890 */ /* 0x000fc8000fffe1ff */
[----:B------:R-:W-:Y:S02]  /*0970*/  USHF.L.U32 UR11, UR10, 0xb, URZ ;  /* 0x0000000b0a0b7899 */ /* 0x000fe400080006ff */
[----:B------:R-:W-:Y:S02]  /*0980*/  USHF.L.U32 UR10, UR10, 0x1, URZ ;  /* 0x000000010a0a7899 */ /* 0x000fe400080006ff */
[----:B-1----:R-:W-:Y:S02]  /*0990*/  ULEA UR5, UR5, UR6, 0x18 ;  /* 0x0000000605057291 */ /* 0x002fe4000f8ec0ff */
[----:B------:R-:W-:-:S04]  /*09a0*/  UIADD3 UR6, UPT, UPT, -UR7, 0x100000, URZ ;  /* 0x0010000007067890 */ /* 0x000fc8000fffe1ff */
[----:B------:R-:W-:Y:S02]  /*09b0*/  USHF.L.U32 UR7, UR6, 0xb, URZ ;  /* 0x0000000b06077899 */ /* 0x000fe400080006ff */
[----:B------:R-:W-:Y:S01]  /*09c0*/  USHF.L.U32 UR6, UR6, 0x1, URZ ;  /* 0x0000000106067899 */ /* 0x000fe200080006ff */
[----:B------:R-:W1:Y:S03]  /*09d0*/  FENCE.VIEW.ASYNC.S ;  /* 0x00000000000073c6 */ /* 0x000e660000000000 */
[----:B-1----:R2:W1:Y:S08]  /*09e0*/  SYNCS.EXCH.64 URZ, [UR5+0x80], UR10 ;  /* 0x0000800a05ff75b2 */ /* 0x0024700008000100 */
[----:B------:R2:W1:Y:S01]  /*09f0*/  SYNCS.EXCH.64 URZ, [UR5+0x90], UR6 ;  /* 0x0000900605ff75b2 */ /* 0x0004620008000100 */
[----:B------:R2:W1:Y:S01]  /*0a00*/  SYNCS.EXCH.64 URZ, [UR5+0x88], UR10 ;  /* 0x0000880a05ff75b2 */ /* 0x0004620008000100 */
[----:B------:R2:W1:Y:S02]  /*0a10*/  SYNCS.EXCH.64 URZ, [UR5+0x98], UR6 ;  /* 0x0000980605ff75b2 */ /* 0x0004640008000100 */
[----:B--2---:R-:W-:Y:S01]  /*0a20*/  NOP ;  /* 0x0000000000007918 */ /* 0x004fe20000000000 */
.L_x_12:
        /* <DEDUP_REMOVED lines=18> */
[----:B------:R2:W1:Y:S01]  /*0b50*/  SYNCS.EXCH.64 URZ, [UR6+0xc0], UR4 ;  /* 0x0000c00406ff75b2 */ /* 0x0004620008000100 */
[----:B------:R2:W1:Y:S01]  /*0b60*/  SYNCS.EXCH.64 URZ, [UR6+0xa8], UR10 ;  /* 0x0000a80a06ff75b2 */ /* 0x0004620008000100 */
[----:B------:R2:W1:Y:S01]  /*0b70*/  SYNCS.EXCH.64 URZ, [UR6+0xc8], UR4 ;  /* 0x0000c80406ff75b2 */ /* 0x0004620008000100 */
[----:B------:R2:W1:Y:S01]  /*0b80*/  SYNCS.EXCH.64 URZ, [UR6+0xb0], UR10 ;  /* 0x0000b00a06ff75b2 */ /* 0x0004620008000100 */
[----:B------:R2:W1:Y:S01]  /*0b90*/  SYNCS.EXCH.64 URZ, [UR6+0xd0], UR4 ;  /* 0x0000d00406ff75b2 */ /* 0x0004620008000100 */
[----:B------:R2:W1:Y:S01]  /*0ba0*/  SYNCS.EXCH.64 URZ, [UR6+0xb8], UR10 ;  /* 0x0000b80a06ff75b2 */ /* 0x0004620008000100 */
[----:B------:R2:W1:Y:S02]  /*0bb0*/  SYNCS.EXCH.64 URZ, [UR6+0xd8], UR4 ;  /* 0x0000d80406ff75b2 */ /* 0x0004640008000100 */
[----:B--2---:R-:W-:Y:S01]  /*0bc0*/  NOP ;  /* 0x0000000000007918 */ /* 0x004fe20000000000 */
.L_x_13:
        /* <DEDUP_REMOVED lines=14> */
[----:B------:R2:W1:Y:S01]  /*0cb0*/  SYNCS.EXCH.64 URZ, [UR5+0xf0], UR6 ;  /* 0x0000f00605ff75b2 */ /* 0x0004620008000100 */
[----:B------:R2:W1:Y:S01]  /*0cc0*/  SYNCS.EXCH.64 URZ, [UR5+0xe8], UR6 ;  /* 0x0000e80605ff75b2 */ /* 0x0004620008000100 */
[----:B------:R2:W1:Y:S02]  /*0cd0*/  SYNCS.EXCH.64 URZ, [UR5+0xf8], UR6 ;  /* 0x0000f80605ff75b2 */ /* 0x0004640008000100 */
[----:B--2---:R-:W-:Y:S01]  /*0ce0*/  NOP ;  /* 0x0000000000007918 */ /* 0x004fe20000000000 */
.L_x_14:
[----:B-1----:R-:W1:Y:S01]  /*0cf0*/  S2UR UR5, SR_CTAID.X ;  /* 0x00000000000579c3 */ /* 0x002e620000002500 */
[----:B------:R-:W-:-:S05]  /*0d00*/  CS2R.32 R97, SR_CgaSize ;  /* 0x0000000000617805 */ /* 0x000fca0000008a00 */
[----:B------:R-:W-:-:S05]  /*0d10*/  IMAD R97, R97, -0xa0, RZ ;  /* 0xffffff6061617824 */ /* 0x000fca00078e02ff */
[----:B------:R-:W-:-:S14]  /*0d20*/  R2UR UR7, R97 ;  /* 0x00000000610772ca */ /* 0x000fdc00000e0000 */
[----:B------:R-:W2:Y:S01]  /*0d30*/  LDCU UR7, c[0x0][UR7+0x2b0] ;  /* 0x00005600070777ac */ /* 0x000ea20008000800 */
[----:B------:R-:W-:Y:S01]  /*0d40*/  NOP ;  /* 0x0000000000007918 */ /* 0x000fe20000000000 */
[----:B------:R-:W-:-:S05]  /*0d50*/  CS2R.32 R97, SR_CgaSize ;  /* 0x0000000000617805 */ /* 0x000fca0000008a00 */
[----:B------:R-:W-:-:S05]  /*0d60*/  IMAD R97, R97, -0xa0, RZ ;  /* 0xffffff6061617824 */ /* 0x000fca00078e02ff */
[----:B------:R-:W-:-:S14]  /*0d70*/  R2UR UR6, R97 ;  /* 0x00000000610672ca */ /* 0x000fdc00000e0000 */
[----:B------:R-:W3:Y:S01]  /*0d80*/  LDCU UR6, c[0x0][UR6+0x2b4] ;  /* 0x00005680060677ac */ /* 0x000ee20008000800 */
[----:B------:R-:W4:Y:S08]  /*0d90*/  S2UR UR4, SR_CTAID.Y ;  /* 0x00000000000479c3 */ /* 0x000f300000002600 */
[----:B------:R-:W3:Y:S01]  /*0da0*/  LDC R9, c[0x0][0xb24] ;  /* 0x0002c900ff097b82 */ /* 0x000ee20000000800 */
[----:B-1----:R-:W-:-:S02]  /*0db0*/  I2FP.F32.U32 R5, UR5 ;  /* 0x0000000500057c45 */ /* 0x002fc40008201000 */
[----:B------:R-:W-:-:S05]  /*0dc0*/  CS2R.32 R3, SR_CgaSize ;  /* 0x0000000000037805 */ /* 0x000fca0000008a00 */
[----:B------:R-:W-:-:S06]  /*0dd0*/  IMAD R3, R3, -0xa0, RZ ;  /* 0xffffff6003037824 */ /* 0x000fcc00078e02ff */
[----:B------:R-:W1:Y:S01]  /*0de0*/  LDC R3, c[0x0][R3+0x2a0] ;  /* 0x0000a80003037b82 */ /* 0x000e620000000800 */
[----:B------:R-:W-:Y:S01]  /*0df0*/  MOV R97, UR5 ;  /* 0x0000000500617c02 */ /* 0x000fe20008000f00 */
[----:B--2---:R-:W-:Y:S01]  /*0e00*/  FMUL R5, R5, UR7 ;  /* 0x0000000705057c20 */ /* 0x004fe20008400000 */
[----:B----4-:R-:W-:Y:S02]  /*0e10*/  I2FP.F32.U32 R4, UR4 ;  /* 0x0000000400047c45 */ /* 0x010fe40008201000 */
[----:B------:R-:W-:-:S05]  /*0e20*/  CS2R.32 R2, SR_CgaSize ;  /* 0x0000000000027805 */ /* 0x000fca0000008a00 */
[----:B------:R-:W-:-:S06]  /*0e30*/  IMAD R2, R2, -0xa0, RZ ;  /* 0xffffff6002027824 */ /* 0x000fcc00078e02ff */
[----:B------:R-:W2:Y:S01]  /*0e40*/  LDC R2, c[0x0][R2+0x2a4] ;  /* 0x0000a90002027b82 */ /* 0x000ea20000000800 */
[----:B------:R-:W4:Y:S01]  /*0e50*/  F2I.U32.TRUNC.NTZ R90, R5 ;  /* 0x00000005005a7305 */ /* 0x000f22000020f000 */
[----:B------:R-:W-:Y:S01]  /*0e60*/  MOV R91, UR4 ;  /* 0x00000004005b7c02 */ /* 0x000fe20008000f00 */
[----:B---3--:R-:W-:-:S05]  /*0e70*/  FMUL R4, R4, UR6 ;  /* 0x0000000604047c20 */ /* 0x008fca0008400000 */
[----:B------:R-:W-:Y:S01]  /*0e80*/  BAR.SYNC.DEFER_BLOCKING 0x0 ;  /* 0x0000000000007b1d */ /* 0x000fe20000010000 */
[----:B------:R-:W-:-:S05]  /*0e90*/  ISETP.GE.AND P0, PT, R9, 0x1, PT ;  /* 0x000000010900780c */ /* 0x000fca0003f06270 */
[----:B------:R-:W3:Y:S02]  /*0ea0*/  F2I.U32.TRUNC.NTZ R79, R4 ;  /* 0x00000004004f7305 */ /* 0x000ee4000020f000 */
[----:B------:R-:W2:Y:S01]  /*0eb0*/  S2UR UR36, SR_CTAID.Z ;  /* 0x00000000002479c3 */ /* 0x000ea20000002700 */
[----:B----4-:R-:W-:-:S05]  /*0ec0*/  IADD3 R90, PT, PT, -R90, RZ, RZ ;  /* 0x000000ff5a5a7210 */ /* 0x010fca0007ffe1ff */
[----:B-1----:R-:W-:Y:S01]  /*0ed0*/  IMAD R90, R3, R90, UR5 ;  /* 0x00000005035a7e24 */ /* 0x002fe2000f8e025a */
[----:B---3--:R-:W-:-:S05]  /*0ee0*/  IADD3 R79, PT, PT, -R79, RZ, RZ ;  /* 0x000000ff4f4f7210 */ /* 0x008fca0007ffe1ff */
[----:B--2---:R-:W-:Y:S01]  /*0ef0*/  IMAD R79, R2, R79, UR4 ;  /* 0x00000004024f7e24 */ /* 0x004fe2000f8e024f */
[----:B------:R-:W-:Y:S06]  /*0f00*/  @!P0 BRA `(.L_x_15) ;  /* 0x0000000000b88947 */ /* 0x000fec0003800000 */
[----:B------:R-:W1:Y:S01]  /*0f10*/  LDC.64 R4, c[0x0][0xb18] ;  /* 0x0002c600ff047b82 */ /* 0x000e620000000a00 */
[----:B------:R-:W-:-:S07]  /*0f20*/  ISETP.NE.AND P0, PT, R9, 0x1, PT ;  /* 0x000000010900780c */ /* 0x000fce0003f05270 */
[----:B------:R-:W2:Y:S08]  /*0f30*/  LDC R10, c[0x0][0xb0c] ;  /* 0x0002c300ff0a7b82 */ /* 0x000eb00000000800 */
[----:B------:R-:W3:Y:S08]  /*0f40*/  LDC R11, c[0x0][0x370] ;  /* 0x0000dc00ff0b7b82 */ /* 0x000ef00000000800 */
[----:B------:R-:W4:Y:S01]  /*0f50*/  LDC R12, c[0x0][0x374] ;  /* 0x0000dd00ff0c7b82 */ /* 0x000f220000000800 */
[----:B-1----:R-:W-:-:S07]  /*0f60*/  ISETP.NE.AND P1, PT, R4, 0x1, PT ;  /* 0x000000010400780c */ /* 0x002fce0003f25270 */
[----:B------:R-:W3:Y:S01]  /*0f70*/  LDC.64 R6, c[0x0][0xb10] ;  /* 0x0002c400ff067b82 */ /* 0x000ee20000000a00 */
[----:B--2---:R-:W-:-:S07]  /*0f80*/  ISETP.NE.AND P2, PT, R10, 0x1, PT ;  /* 0x000000010a00780c */ /* 0x004fce0003f45270 */
[----:B------:R-:W1:Y:S08]  /*0f90*/  LDC R8, c[0x0][0xb20] ;  /* 0x0002c800ff087b82 */ /* 0x000e700000000800 */
[----:B------:R-:W2:Y:S01]  /*0fa0*/  LDC.64 R2, c[0x0][0xb28] ;  /* 0x0002ca00ff027b82 */ /* 0x000ea20000000a00 */
[----:B----4-:R-:W-:-:S04]  /*0fb0*/  IMAD.HI.U32 R13, R12, R5, RZ ;  /* 0x000000050c0d7227 */ /* 0x010fc800078e00ff */
[----:B------:R-:W-:-:S04]  /*0fc0*/  IMAD.HI.U32 R5, R91, R5, RZ ;  /* 0x000000055b057227 */ /* 0x000fc800078e00ff */
[----:B---3--:R-:W-:-:S04]  /*0fd0*/  IMAD.HI.U32 R14, R11, R6, RZ ;  /* 0x000000060b0e7227 */ /* 0x008fc800078e00ff */
[----:B------:R-:W-:Y:S01]  /*0fe0*/  IMAD.HI.U32 R16, R97, R6, RZ ;  /* 0x0000000661107227 */ /* 0x000fe200078e00ff */
[-C--:B------:R-:W-:Y:S02]  /*0ff0*/  @P2 SHF.R.U32.HI R11, RZ, R7.reuse, R14 ;  /* 0x00000007ff0b2219 */ /* 0x080fe4000001160e */
[-C--:B-1----:R-:W-:Y:S02]  /*1000*/  @P1 SHF.R.U32.HI R12, RZ, R8.reuse, R13 ;  /* 0x00000008ff0c1219 */ /* 0x082fe4000001160d */
[----:B------:R-:W-:Y:S02]  /*1010*/  SHF.R.U32.HI R8, RZ, R8, R5 ;  /* 0x00000008ff087219 */ /* 0x000fe40000011605 */
[----:B------:R-:W-:Y:S02]  /*1020*/  SHF.R.U32.HI R16, RZ, R7, R16 ;  /* 0x00000007ff107219 */ /* 0x000fe40000011610 */
[----:B------:R-:W-:Y:S01]  /*1030*/  SEL R5, R91, R8, !P1 ;  /* 0x000000085b057207 */ /* 0x000fe20004800000 */
[----:B--2---:R-:W-:Y:S01]  /*1040*/  IMAD.HI.U32 R14, R12, R2, RZ ;  /* 0x000000020c0e7227 */ /* 0x004fe200078e00ff */
[----:B------:R-:W-:-:S03]  /*1050*/  SEL R7, R97, R16, !P2 ;  /* 0x0000001061077207 */ /* 0x000fc60005000000 */
[----:B------:R-:W-:Y:S01]  /*1060*/  IMAD.HI.U32 R6, R11, R2, RZ ;  /* 0x000000020b067227 */ /* 0x000fe200078e00ff */
[----:B------:R-:W-:-:S04]  /*1070*/  @P0 SHF.R.U32.HI R12, RZ, R3, R14 ;  /* 0x00000003ff0c0219 */ /* 0x000fc8000001160e */
[----:B------:R-:W-:Y:S01]  /*1080*/  @P0 SHF.R.U32.HI R11, RZ, R3, R6 ;  /* 0x00000003ff0b0219 */ /* 0x000fe20000011606 */
[----:B------:R-:W-:-:S04]  /*1090*/  IMAD R12, R12, R9, RZ ;  /* 0x000000090c0c7224 */ /* 0x000fc800078e02ff */
[----:B------:R-:W-:Y:S01]  /*10a0*/  IMAD R6, R11, R9, RZ ;  /* 0x000000090b067224 */ /* 0x000fe200078e02ff */
[----:B------:R-:W-:-:S04]  /*10b0*/  ISETP.GE.AND P1, PT, R5, R12, PT ;  /* 0x0000000c0500720c */ /* 0x000fc80003f26270 */
[----:B------:R-:W-:Y:S01]  /*10c0*/  ISETP.GE.OR P1, PT, R7, R6, P1 ;  /* 0x000000060700720c */ /* 0x000fe20000f26670 */
[----:B------:R-:W-:-:S05]  /*10d0*/  IMAD.HI.U32 R6, R5, R2, RZ ;  /* 0x0000000205067227 */ /* 0x000fca00078e00ff */
[----:B------:R-:W-:-:S04]  /*10e0*/  SHF.R.U32.HI R6, RZ, R3, R6 ;  /* 0x00000003ff067219 */ /* 0x000fc80000011606 */
[----:B------:R-:W-:-:S03]  /*10f0*/  SEL R6, R5, R6, !P0 ;  /* 0x0000000605067207 */ /* 0x000fc60004000000 */
[----:B------:R-:W-:Y:S01]  /*1100*/  @!P1 IMAD.HI.U32 R8, R7, R2, RZ ;  /* 0x0000000207089227 */ /* 0x000fe200078e00ff */
[----:B------:R-:W-:-:S04]  /*1110*/  IADD3 R2, PT, PT, -R6, RZ, RZ ;  /* 0x000000ff06027210 */ /* 0x000fc80007ffe1ff */
[----:B------:R-:W-:Y:S01]  /*1120*/  @!P1 SHF.R.U32.HI R8, RZ, R3, R8 ;  /* 0x00000003ff089219 */ /* 0x000fe20000011608 */
[----:B------:R-:W-:-:S03]  /*1130*/  IMAD R2, R9, R2, R5 ;  /* 0x0000000209027224 */ /* 0x000fc600078e0205 */
[----:B------:R-:W-:Y:S02]  /*1140*/  @!P1 SEL R3, R7, R8, !P0 ;  /* 0x0000000807039207 */ /* 0x000fe40004000000 */
[----:B------:R-:W-:-:S03]  /*1150*/  IADD3 R8, PT, PT, -R5, RZ, RZ ;  /* 0x000000ff05087210 */ /* 0x000fc60007ffe1ff */
[--C-:B------:R-:W-:Y:S02]  /*1160*/  @!P1 IMAD.IADD R6, R6, 0x1, -R3.reuse ;  /* 0x0000000106069824 */ /* 0x100fe400078e0a03 */
[----:B------:R-:W-:Y:S01]  /*1170*/  @!P1 IMAD R3, R2, R11, R3 ;  /* 0x0000000b02039224 */ /* 0x000fe200078e0203 */
[----:B------:R-:W-:Y:S01]  /*1180*/  IADD3 R2, PT, PT, -R7, RZ, RZ ;  /* 0x000000ff07027210 */ /* 0x000fe20007ffe1ff */
[----:B------:R-:W-:Y:S02]  /*1190*/  @!P1 IMAD R5, R6, R9, R7 ;  /* 0x0000000906059224 */ /* 0x000fe400078e0207 */
[----:B------:R-:W-:Y:S02]  /*11a0*/  IMAD R8, R4, R8, R91 ;  /* 0x0000000804087224 */ /* 0x000fe400078e025b */
[----:B------:R-:W-:Y:S02]  /*11b0*/  @!P1 IMAD.MOV.U32 R7, RZ, RZ, R3 ;  /* 0x000000ffff079224 */ /* 0x000fe400078e0003 */
[----:B------:R-:W-:-:S02]  /*11c0*/  IMAD R2, R10, R2, R97 ;  /* 0x000000020a027224 */ /* 0x000fc400078e0261 */
[----:B------:R-:W-:Y:S02]  /*11d0*/  IMAD R91, R5, R4, R8 ;  /* 0x00000004055b7224 */ /* 0x000fe400078e0208 */
[----:B------:R-:W-:Y:S02]  /*11e0*/  IMAD R97, R7, R10, R2 ;  /* 0x0000000a07617224 */ /* 0x000fe400078e0202 */
.L_x_15:
[----:B------:R-:W1:Y:S01]  /*11f0*/  LDCU UR4, c[0x0][0xb30] ;  /* 0x00016600ff0477ac */ /* 0x000e620008000800 */
[----:B------:R-:W2:Y:S08]  /*1200*/  S2UR UR37, SR_CgaCtaId ;  /* 0x00000000002579c3 */ /* 0x000eb00000008800 */
[----:B------:R-:W3:Y:S01]  /*1210*/  LDC R40, c[0x0][0xb24] ;  /* 0x0002c900ff287b82 */ /* 0x000ee20000000800 */
[----:B-1----:R-:W-:-:S09]  /*1220*/  UISETP.NE.AND UP1, UPT, UR4, 0x1, UPT ;  /* 0x000000010400788c */ /* 0x002fd2000bf25270 */
[----:B--2---:R-:W-:Y:S05]  /*1230*/  BRA.U UP1, `(.L_x_16) ;  /* 0x0000000101407547 */ /* 0x004fea000b800000 */
[----:B------:R-:W1:Y:S08]  /*1240*/  LDC.64 R4, c[0x0][0xb10] ;  /* 0x0002c400ff047b82 */ /* 0x000e700000000a00 */
[----:B------:R-:W2:Y:S08]  /*1250*/  LDC.64 R2, c[0x0][0xb18] ;  /* 0x0002c600ff027b82 */ /* 0x000eb00000000a00 */
[----:B------:R-:W4:Y:S08]  /*1260*/  LDC R6, c[0x0][0xb20] ;  /* 0x0002c800ff067b82 */ /* 0x000f300000000800 */
[----:B------:R-:W3:Y:S01]  /*1270*/  LDC R8, c[0x0][0xb0c] ;  /* 0x0002c300ff087b82 */ /* 0x000ee20000000800 */
[----:B-1----:R-:W-:-:S05]  /*1280*/  IMAD.HI.U32 R4, R97, R4, RZ ;  /* 0x0000000461047227 */ /* 0x002fca00078e00ff */
[----:B------:R-:W-:Y:S01]  /*1290*/  SHF.R.U32.HI R4, RZ, R5, R4 ;  /* 0x00000005ff047219 */ /* 0x000fe20000011604 */
[----:B--2---:R-:W-:Y:S01]  /*12a0*/  IMAD.HI.U32 R3, R91, R3, RZ ;  /* 0x000000035b037227 */ /* 0x004fe200078e00ff */
[----:B------:R-:W-:-:S04]  /*12b0*/  ISETP.NE.AND P0, PT, R2, 0x1, PT ;  /* 0x000000010200780c */ /* 0x000fc80003f05270 */
[----:B----4-:R-:W-:-:S04]  /*12c0*/  SHF.R.U32.HI R6, RZ, R6, R3 ;  /* 0x00000006ff067219 */ /* 0x010fc80000011603 */
[----:B------:R-:W-:Y:S02]  /*12d0*/  SEL R3, R91, R6, !P0 ;  /* 0x000000065b037207 */ /* 0x000fe40004000000 */
[----:B---3--:R-:W-:-:S04]  /*12e0*/  ISETP.NE.AND P1, PT, R8, 0x1, PT ;  /* 0x000000010800780c */ /* 0x008fc80003f25270 */
[----:B------:R-:W-:-:S05]  /*12f0*/  SEL R4, R97, R4, !P1 ;  /* 0x0000000461047207 */ /* 0x000fca0004800000 */
[----:B------:R-:W-:Y:S02]  /*1300*/  IMAD.IADD R5, R3, 0x1, -R4 ;  /* 0x0000000103057824 */ /* 0x000fe400078e0a04 */
[----:B------:R-:W-:Y:S02]  /*1310*/  IMAD.IADD R3, R4, 0x1, -R3 ;  /* 0x0000000104037824 */ /* 0x000fe400078e0a03 */
[----:B------:R-:W-:Y:S02]  /*1320*/  IMAD R97, R5, R8, R97 ;  /* 0x0000000805617224 */ /* 0x000fe400078e0261 */
[----:B------:R-:W-:-:S07]  /*1330*/  IMAD R91, R3, R2, R91 ;  /* 0x00000002035b7224 */ /* 0x000fce00078e025b */
.L_x_16:
[----:B------:R-:W-:Y:S01]  /*1340*/  BAR.SYNC.DEFER_BLOCKING 0x0 ;  /* 0x0000000000007b1d */ /* 0x000fe20000010000 */
[----:B------:R-:W-:Y:S01]  /*1350*/  UISETP.NE.AND UP1, UPT, UR8, 0x2, UPT ;  /* 0x000000020800788c */ /* 0x000fe2000bf25270 */
[----:B------:R-:W-:Y:S02]  /*1360*/  ISETP.NE.OR P5, PT, R0, 0x2, !P5 ;  /* 0x000000020000780c */ /* 0x000fe40006fa5670 */
[----:B------:R-:W-:-:S06]  /*1370*/  LOP3.LUT R2, R101, 0x1f, RZ, 0xc0, !PT ;  /* 0x0000001f65027812 */ /* 0x000fcc00078ec0ff */
[----:B------:R-:W-:Y:S05]  /*1380*/  BRA.U UP1, `(.L_x_17) ;  /* 0x00000011019c7547 */ /* 0x000fea000b800000 */
[----:B------:R-:W1:Y:S01]  /*1390*/  LDCU UR13, c[0x0][0x38c] ;  /* 0x00007180ff0d77ac */ /* 0x000e620008000800 */
[----:B------:R-:W2:Y:S01]  /*13a0*/  LDC R9, c[0x0][0x370] ;  /* 0x0000dc00ff097b82 */ /* 0x000ea20000000800 */
[----:B------:R-:W-:Y:S01]  /*13b0*/  PLOP3.LUT P1, PT, PT, PT, UP2, 0x80, 0x8 ;  /* 0x000000000008781c */ /* 0x000fe20003f2f028 */
[----:B------:R-:W-:Y:S01]  /*13c0*/  IMAD.MOV.U32 R15, RZ, RZ, 0x1 ;  /* 0x00000001ff0f7424 */ /* 0x000fe200078e00ff */
[----:B------:R-:W-:Y:S01]  /*13d0*/  ISETP.EQ.OR P4, PT, R2, RZ, P5 ;  /* 0x000000ff0200720c */ /* 0x000fe20002f82670 */
[----:B------:R-:W-:Y:S01]  /*13e0*/  IMAD.MOV.U32 R14, RZ, RZ, RZ ;  /* 0x000000ffff0e7224 */ /* 0x000fe200078e00ff */
[----:B------:R-:W-:Y:S02]  /*13f0*/  PLOP3.LUT P1, PT, P1, PT, PT, 0x8, 0x80 ;  /* 0x000000000080781c */ /* 0x000fe40000f2e170 */
[----:B------:R-:W-:Y:S01]  /*1400*/  CS2R R12, SRZ ;  /* 0x00000000000c7805 */ /* 0x000fe2000001ff00 */
[----:B------:R-:W-:Y:S01]  /*1410*/  IMAD.MOV.U32 R10, RZ, RZ, 0x1 ;  /* 0x00000001ff0a7424 */ /* 0x000fe200078e00ff */
[----:B------:R-:W4:Y:S01]  /*1420*/  LDC R0, c[0x0][0x374] ;  /* 0x0000dd00ff007b82 */ /* 0x000f220000000800 */
[----:B------:R-:W2:Y:S01]  /*1430*/  LDCU.64 UR22, c[0x0][0x348] ;  /* 0x00006900ff1677ac */ /* 0x000ea20008000a00 */
[----:B------:R-:W-:Y:S01]  /*1440*/  UMOV UR6, URZ ;  /* 0x000000ff00067c82 */ /* 0x000fe20008000000 */
[----:B-1----:R-:W-:-:S04]  /*1450*/  UIADD3 UR5, UPT, UPT, UR13, 0x7f, URZ ;  /* 0x0000007f0d057890 */ /* 0x002fc8000fffe0ff */
[----:B------:R-:W-:-:S04]  /*1460*/  USHF.R.S32.HI UR4, URZ, 0x1f, UR5 ;  /* 0x0000001fff047899 */ /* 0x000fc80008011405 */
[----:B------:R-:W-:-:S04]  /*1470*/  ULEA.HI UR4, UR4, UR5, URZ, 0x7 ;  /* 0x0000000504047291 */ /* 0x000fc8000f8f38ff */
[----:B------:R-:W-:Y:S02]  /*1480*/  USHF.R.S32.HI UR15, URZ, 0x7, UR4 ;  /* 0x00000007ff0f7899 */ /* 0x000fe40008011404 */
[----:B------:R-:W-:Y:S02]  /*1490*/  UIADD3 UR4, UPT, UPT, UR13, -0x1, URZ ;  /* 0xffffffff0d047890 */ /* 0x000fe4000fffe0ff */
[----:B------:R-:W-:Y:S02]  /*14a0*/  UISETP.LT.U32.AND UP0, UPT, UR15, 0x6, UPT ;  /* 0x000000060f00788c */ /* 0x000fe4000bf01070 */
[----:B------:R-:W-:Y:S02]  /*14b0*/  UISETP.GE.U32.AND UP1, UPT, UR4, -0xff, UPT ;  /* 0xffffff010400788c */ /* 0x000fe4000bf26070 */
[----:B------:R-:W-:Y:S02]  /*14c0*/  USEL UR14, UR15, 0x6, UP0 ;  /* 0x000000060f0e7887 */ /* 0x000fe40008000000 */
[----:B------:R-:W-:-:S02]  /*14d0*/  UIADD3 UR13, UPT, UPT, UR13, 0xfe, URZ ;  /* 0x000000fe0d0d7890 */ /* 0x000fc4000fffe0ff */
[----:B------:R-:W-:Y:S02]  /*14e0*/  UIADD3 UR5, UPT, UPT, UR14, -0x1, URZ ;  /* 0xffffffff0e057890 */ /* 0x000fe4000fffe0ff */
[----:B------:R-:W-:-:S03]  /*14f0*/  UIADD3 UR7, UPT, UPT, UR15, -UR14, URZ ;  /* 0x8000000e0f077290 */ /* 0x000fc6000fffe0ff */
[----:B------:R-:W-:-:S04]  /*1500*/  @UP1 UIADD3 UR5, UPT, UPT, UR14, URZ, URZ ;  /* 0x000000ff0e051290 */ /* 0x000fc8000fffe0ff */
[----:B--2---:R-:W-:-:S12]  /*1510*/  UIADD3 UR5, UPT, UPT, UR5, 0x1, URZ ;  /* 0x0000000105057890 */ /* 0x004fd8000fffe0ff */
.L_x_35:
[----:B------:R-:W-:Y:S01]  /*1520*/  UISETP.NE.AND UP0, UPT, UR37, URZ, UPT ;  /* 0x000000ff2500728c */ /* 0x000fe2000bf05270 */
[----:B------:R-:W1:Y:S08]  /*1530*/  S2UR UR37, SR_CgaCtaId ;  /* 0x00000000002579c3 */ /* 0x000e700000008800 */
[----:B------:R-:W-:Y:S05]  /*1540*/  BRA.U UP0, `(.L_x_18) ;  /* 0x0000000100347547 */ /* 0x000fea000b800000 */
[----:B------:R-:W2:Y:S01]  /*1550*/  S2R R2, SR_CgaCtaId ;  /* 0x0000000000027919 */ /* 0x000ea20000008800 */
[----:B------:R-:W-:-:S04]  /*1560*/  MOV R3, 0x400 ;  /* 0x0000040000037802 */ /* 0x000fc80000000f00 */
[----:B--2---:R-:W-:Y:S02]  /*1570*/  LEA R3, R2, R3, 0x18 ;  /* 0x0000000302037211 */ /* 0x004fe400078ec0ff */
[----:B------:R-:W-:-:S03]  /*1580*/  SHF.L.U32 R2, R10, 0x1f, RZ ;  /* 0x0000001f0a027819 */ /* 0x000fc600000006ff */
[----:B------:R-:W-:-:S04]  /*1590*/  IMAD R3, R12, 0x8, R3 ;  /* 0x000000080c037824 */ /* 0x000fc800078e0203 */
[----:B------:R-:W2:Y:S02]  /*15a0*/  SYNCS.PHASECHK.TRANS64.TRYWAIT P0, [R3+URZ+0xf0], R2 ;  /* 0x0000f002030075a7 */ /* 0x000ea400080011ff */
[----:B--2---:R-:W-:Y:S05]  /*15b0*/  @!P0 BRA `(.L_x_19) ;  /* 0x0000004c00408947 */ /* 0x004fea0003800000 */
.L_x_97:
[----:B------:R-:W-:Y:S01]  /*15c0*/  VIADD R12, R12, 0x1 ;  /* 0x000000010c0c7836 */ /* 0x000fe20000000000 */
[----:B------:R2:W-:Y:S04]  /*15d0*/  SYNCS.ARRIVE.TRANS64.A1T0 RZ, [R3+URZ+0xe0], RZ ;  /* 0x0000e0ff03ff79a7 */ /* 0x0005e800081000ff */
[----:B------:R-:W-:-:S04]  /*15e0*/  ISETP.NE.AND P0, PT, R12, 0x2, PT ;  /* 0x000000020c00780c */ /* 0x000fc80003f05270 */
[----:B------:R-:W-:Y:S02]  /*15f0*/  SEL R12, R12, RZ, P0 ;  /* 0x000000ff0c0c7207 */ /* 0x000fe40000000000 */
[----:B--2---:R-:W-:-:S04]  /*1600*/  SEL R3, RZ, 0x1, P0 ;  /* 0x00000001ff037807 */ /* 0x004fc80000000000 */
[----:B------:R-:W-:-:S07]  /*1610*/  LOP3.LUT R10, R10, R3, RZ, 0x3c, !PT ;  /* 0x000000030a0a7212 */ /* 0x000fce00078e3cff */
.L_x_18:
[----:B------:R-:W-:Y:S01]  /*1620*/  UMOV UR4, 0x400 ;  /* 0x0000040000047882 */ /* 0x000fe20000000000 */
[----:B------:R-:W-:Y:S01]  /*1630*/  SHF.L.U32 R2, R15, 0x1f, RZ ;  /* 0x0000001f0f027819 */ /* 0x000fe200000006ff */
[----:B-1----:R-:W-:Y:S01]  /*1640*/  ULEA UR4, UR37, UR4, 0x18 ;  /* 0x0000000425047291 */ /* 0x002fe2000f8ec0ff */
[----:B------:R-:W-:Y:S01]  /*1650*/  R2UR UR35, R97 ;  /* 0x00000000612372ca */ /* 0x000fe200000e0000 */
[----:B------:R-:W-:Y:S01]  /*1660*/  UISETP.GE.U32.AND UP0, UPT, UR13, 0xff, UPT ;  /* 0x000000ff0d00788c */ /* 0x000fe2000bf06070 */
[----:B------:R-:W-:Y:S01]  /*1670*/  R2UR UR11, R91 ;  /* 0x000000005b0b72ca */ /* 0x000fe200000e0000 */
[----:B------:R-:W-:Y:S01]  /*1680*/  ULEA UR8, UR6, UR4, 0x3 ;  /* 0x0000000406087291 */ /* 0x000fe2000f8e18ff */
[----:B------:R-:W-:-:S08]  /*1690*/  UMOV UR24, URZ ;  /* 0x000000ff00187c82 */ /* 0x000fd00008000000 */
[----:B------:R1:W2:Y:S01]  /*16a0*/  SYNCS.PHASECHK.TRANS64.TRYWAIT P0, [UR8+0x30], R2 ;  /* 0x00003002ff0075a7 */ /* 0x0002a20008001108 */
[----:B------:R-:W-:Y:S02]  /*16b0*/  USHF.L.U32 UR35, UR35, 0x6, URZ ;  /* 0x0000000623237899 */ /* 0x000fe400080006ff */
[----:B------:R-:W-:Y:S01]  /*16c0*/  USHF.L.U32 UR11, UR11, 0x6, URZ ;  /* 0x000000060b0b7899 */ /* 0x000fe200080006ff */
[----:B------:R-:W-:Y:S11]  /*16d0*/  BRA.U !UP0, `(.L_x_20) ;  /* 0x0000000108a47547 */ /* 0x000ff6000b800000 */
[----:B------:R-:W-:Y:S01]  /*16e0*/  UMOV UR16, URZ ;  /* 0x000000ff00107c82 */ /* 0x000fe20008000000 */
[----:B------:R-:W-:-:S05]  /*16f0*/  UMOV UR17, UR6 ;  /* 0x0000000600117c82 */ /* 0x000fca0008000000 */
.L_x_25:
[----:B-1----:R-:W-:Y:S01]  /*1700*/  ULEA UR33, UR17, UR4, 0x3 ;  /* 0x0000000411217291 */ /* 0x002fe2000f8e18ff */
[----:B--2---:R-:W-:Y:S01]  /*1710*/  @!P5 MOV R3, 0x4000 ;  /* 0x000040000003d802 */ /* 0x004fe20000000f00 */
[----:B--2---:R-:W-:Y:S10]  /*1720*/  @P0 BRA `(.L_x_21) ;  /* 0x00000000000c0947 */ /* 0x004ff40003800000 */
[----:B------:R-:W-:-:S04]  /*1730*/  SHF.L.U32 R5, R15, 0x1f, RZ ;  /* 0x0000001f0f057819 */ /* 0x000fc800000006ff */
[----:B------:R-:W2:Y:S02]  /*1740*/  SYNCS.PHASECHK.TRANS64.TRYWAIT P0, [UR33+0x30], R5 ;  /* 0x00003005ff0075a7 */ /* 0x000ea40008001121 */
[----:B--2---:R-:W-:Y:S05]  /*1750*/  @!P0 BRA `(.L_x_22) ;  /* 0x0000004800ec8947 */ /* 0x004fea0003800000 */
.L_x_21:
[----:B------:R2:W-:Y:S01]  /*1760*/  @!P5 SYNCS.ARRIVE.TRANS64 RZ, [UR33], R3 ;  /* 0x00000003ffffd9a7 */ /* 0x0005e20008000021 */
[----:B------:R-:W-:Y:S04]  /*1770*/  BSSY.RECONVERGENT B0, `(.L_x_23) ;  /* 0x0000003000007945 */ /* 0x000fe80003800200 */
[----:B------:R-:W-:Y:S05]  /*1780*/  @P4 BRA `(.L_x_24) ;  /* 0x0000000000044947 */ /* 0x000fea0003800000 */
[----:B------:R-:W-:Y:S05]  /*1790*/  BPT.TRAP 0x1 ;  /* 0x000000040000795c */ /* 0x000fea0000300000 */
.L_x_24:
[----:B------:R-:W-:Y:S05]  /*17a0*/  BSYNC.RECONVERGENT B0 ;  /* 0x0000000000007941 */ /* 0x000fea0003800200 */
.L_x_23:
[----:B------:R-:W-:Y:S02]  /*17b0*/  UIADD3 UR6, UPT, UPT, UR17, 0x1, URZ ;  /* 0x0000000111067890 */ /* 0x000fe4000fffe0ff */
[----:B------:R-:W-:Y:S02]  /*17c0*/  UIADD3 UR26, UP1, UPT, UR22, 0x80, URZ ;  /* 0x00000080161a7890 */ /* 0x000fe4000ff3e0ff */
[----:B------:R-:W-:Y:S02]  /*17d0*/  UISETP.NE.AND UP0, UPT, UR6, 0x6, UPT ;  /* 0x000000060600788c */ /* 0x000fe4000bf05270 */
[----:B------:R-:W-:Y:S02]  /*17e0*/  USHF.L.U32 UR34, UR16, 0x7, URZ ;  /* 0x0000000710227899 */ /* 0x000fe400080006ff */
[----:B------:R-:W-:Y:S02]  /*17f0*/  USEL UR9, URZ, 0x1, UP0 ;  /* 0x00000001ff097887 */ /* 0x000fe40008000000 */
[----:B------:R-:W-:-:S02]  /*1800*/  USEL UR6, UR6, URZ, UP0 ;  /* 0x000000ff06067287 */ /* 0x000fc40008000000 */
[----:B------:R-:W-:Y:S02]  /*1810*/  UIADD3 UR20, UP0, UPT, UR22, 0x180, URZ ;  /* 0x0000018016147890 */ /* 0x000fe4000ff1e0ff */
[----:B------:R-:W-:Y:S01]  /*1820*/  ULEA UR8, UR6, UR4, 0x3 ;  /* 0x0000000406087291 */ /* 0x000fe2000f8e18ff */
[----:B------:R-:W-:Y:S01]  /*1830*/  LOP3.LUT R15, R15, UR9, RZ, 0x3c, !PT ;  /* 0x000000090f0f7c12 */ /* 0x000fe2000f8e3cff */
[----:B------:R-:W-:Y:S02]  /*1840*/  UIADD3.X UR27, UPT, UPT, URZ, UR23, URZ, UP1, !UPT ;  /* 0x00000017ff1b7290 */ /* 0x000fe40008ffe4ff */
[----:B------:R-:W-:Y:S01]  /*1850*/  UIADD3.X UR21, UPT, UPT, URZ, UR23, URZ, UP0, !UPT ;  /* 0x00000017ff157290 */ /* 0x000fe200087fe4ff */
[----:B-1----:R-:W-:Y:S01]  /*1860*/  SHF.L.U32 R2, R15, 0x1f, RZ ;  /* 0x0000001f0f027819 */ /* 0x002fe200000006ff */
[----:B------:R-:W-:Y:S01]  /*1870*/  UMOV UR18, 0x0 ;  /* 0x0000000000127882 */ /* 0x000fe20000000000 */
[----:B------:R-:W-:Y:S01]  /*1880*/  UMOV UR19, 0x10000000 ;  /* 0x1000000000137882 */ /* 0x000fe20000000000 */
[----:B------:R-:W-:Y:S01]  /*1890*/  UMOV UR12, UR36 ;  /* 0x00000024000c7c82 */ /* 0x000fe20008000000 */
[----:B------:R1:W1:Y:S01]  /*18a0*/  SYNCS.PHASECHK.TRANS64.TRYWAIT P0, [UR8+0x30], R2 ;  /* 0x00003002ff0075a7 */ /* 0x0002620008001108 */
[----:B------:R-:W-:Y:S01]  /*18b0*/  ULEA UR8, UR17, UR4, 0xd ;  /* 0x0000000411087291 */ /* 0x000fe2000f8e68ff */
[----:B------:R-:W-:Y:S01]  /*18c0*/  UMOV UR9, UR33 ;  /* 0x0000002100097c82 */ /* 0x000fe20008000000 */
[----:B------:R-:W-:-:S02]  /*18d0*/  UMOV UR10, UR34 ;  /* 0x00000022000a7c82 */ /* 0x000fc40008000000 */
[----:B------:R-:W-:Y:S02]  /*18e0*/  UIADD3 UR32, UPT, UPT, UR8, 0x2400, URZ ;  /* 0x0000240008207890 */ /* 0x000fe4000fffe0ff */
[----:B------:R-:W-:Y:S02]  /*18f0*/  UIADD3 UR8, UPT, UPT, UR8, 0xe400, URZ ;  /* 0x0000e40008087890 */ /* 0x000fe4000fffe0ff */
[----:B------:R-:W-:Y:S01]  /*1900*/  UIADD3 UR16, UPT, UPT, UR16, 0x1, URZ ;  /* 0x0000000110107890 */ /* 0x000fe2000fffe0ff */
[----:B------:R-:W-:Y:S01]  /*1910*/  UMOV UR24, UR5 ;  /* 0x0000000500187c82 */ /* 0x000fe20008000000 */
[----:B------:R-:W-:Y:S02]  /*1920*/  UMOV UR17, UR6 ;  /* 0x0000000600117c82 */ /* 0x000fe40008000000 */
[----:B------:R-:W-:Y:S01]  /*1930*/  UISETP.NE.AND UP0, UPT, UR16, UR5, UPT ;  /* 0x000000051000728c */ /* 0x000fe2000bf05270 */
[----:B------:R1:W-:Y:S02]  /*1940*/  UTMALDG.3D [UR32], [UR26], desc[UR18] ;  /* 0x000012201a0075b4 */ /* 0x0003e40008011000 */
[----:B------:R1:W-:Y:S06]  /*1950*/  UTMALDG.3D [UR8], [UR20], desc[UR18] ;  /* 0x00001208140075b4 */ /* 0x0003ec0008011000 */
[----:B------:R-:W-:Y:S05]  /*1960*/  BRA.U UP0, `(.L_x_25) ;  /* 0xfffffffd00647547 */ /* 0x000fea000b83ffff */
.L_x_20:
[----:B-1----:R-:W-:Y:S01]  /*1970*/  ULEA UR8, UR6, UR4, 0x3 ;  /* 0x0000000406087291 */ /* 0x002fe2000f8e18ff */
[----:B------:R-:W-:Y:S01]  /*1980*/  SHF.L.U32 R2, R15, 0x1f, RZ ;  /* 0x0000001f0f027819 */ /* 0x000fe200000006ff */
[----:B------:R-:W-:Y:S01]  /*1990*/  @!P1 SYNCS.ARRIVE.TRANS64.A1T0 RZ, [UR4+0x78], RZ ;  /* 0x000078ffffff99a7 */ /* 0x000fe20008100004 */
[----:B------:R-:W-:-:S06]  /*19a0*/  UISETP.GT.AND UP0, UPT, UR15, UR14, UPT ;  /* 0x0000000e0f00728c */ /* 0x000fcc000bf04270 */
[----:B--2---:R1:W2:Y:S03]  /*19b0*/  SYNCS.PHASECHK.TRANS64.TRYWAIT P0, [UR8+0x30], R2 ;  /* 0x00003002ff0075a7 */ /* 0x0042a60008001108 */
[----:B------:R-:W-:Y:S05]  /*19c0*/  BRA.U !UP0, `(.L_x_26) ;  /* 0x0000000108a87547 */ /* 0x000fea000b800000 */
[----:B------:R-:W-:Y:S01]  /*19d0*/  UIADD3 UR21, UPT, UPT, UR7, UR24, URZ ;  /* 0x0000001807157290 */ /* 0x000fe2000fffe0ff */
[----:B------:R-:W-:-:S11]  /*19e0*/  UMOV UR25, UR6 ;  /* 0x0000000600197c82 */ /* 0x000fd60008000000 */
.L_x_31:
[----:B-1----:R-:W-:Y:S01]  /*19f0*/  ULEA UR17, UR25, UR4, 0x3 ;  /* 0x0000000419117291 */ /* 0x002fe2000f8e18ff */
[----:B--2---:R-:W-:Y:S01]  /*1a00*/  @!P5 MOV R3, 0x4000 ;  /* 0x000040000003d802 */ /* 0x004fe20000000f00 */
[----:B--2---:R-:W-:Y:S10]  /*1a10*/  @P0 BRA `(.L_x_27) ;  /* 0x00000000000c0947 */ /* 0x004ff40003800000 */
[----:B------:R-:W-:-:S04]  /*1a20*/  SHF.L.U32 R5, R15, 0x1f, RZ ;  /* 0x0000001f0f057819 */ /* 0x000fc800000006ff */
[----:B------:R-:W2:Y:S02]  /*1a30*/  SYNCS.PHASECHK.TRANS64.TRYWAIT P0, [UR17+0x30], R5 ;  /* 0x00003005ff0075a7 */ /* 0x000ea40008001111 */
[----:B--2---:R-:W-:Y:S05]  /*1a40*/  @!P0 BRA `(.L_x_28) ;  /* 0x0000004800488947 */ /* 0x004fea0003800000 */
.L_x_27:
[----:B------:R2:W-:Y:S01]  /*1a50*/  @!P5 SYNCS.ARRIVE.TRANS64 RZ, [UR17], R3 ;  /* 0x00000003ffffd9a7 */ /* 0x0005e20008000011 */
[----:B------:R-:W-:Y:S04]  /*1a60*/  BSSY.RECONVERGENT B0, `(.L_x_29) ;  /* 0x0000003000007945 */ /* 0x000fe80003800200 */
[----:B------:R-:W-:Y:S05]  /*1a70*/  @P4 BRA `(.L_x_30) ;  /* 0x0000000000044947 */ /* 0x000fea0003800000 */
[----:B------:R-:W-:Y:S05]  /*1a80*/  BPT.TRAP 0x1 ;  /* 0x000000040000795c */ /* 0x000fea0000300000 */
.L_x_30:
[----:B------:R-:W-:Y:S05]  /*1a90*/  BSYNC.RECONVERGENT B0 ;  /* 0x0000000000007941 */ /* 0x000fea0003800200 */
.L_x_29:
        /* <DEDUP_REMOVED lines=20> */
[----:B------:R-:W-:Y:S01]  /*1be0*/  UIADD3 UR8, UPT, UPT, UR8, 0xe400, URZ ;  /* 0x0000e40008087890 */ /* 0x000fe2000fffe0ff */
[----:B------:R-:W-:Y:S01]  /*1bf0*/  UMOV UR9, UR17 ;  /* 0x0000001100097c82 */ /* 0x000fe20008000000 */
[----:B------:R-:W-:Y:S01]  /*1c00*/  UMOV UR10, UR18 ;  /* 0x00000012000a7c82 */ /* 0x000fe20008000000 */
[----:B------:R-:W-:Y:S01]  /*1c10*/  UIADD3 UR24, UPT, UPT, UR24, 0x1, URZ ;  /* 0x0000000118187890 */ /* 0x000fe2000fffe0ff */
[----:B------:R-:W-:-:S03]  /*1c20*/  UMOV UR25, UR6 ;  /* 0x0000000600197c82 */ /* 0x000fc60008000000 */
[----:B------:R1:W-:Y:S01]  /*1c30*/  UTMALDG.3D [UR16], [UR30], desc[UR26] ;  /* 0x00001a101e0075b4 */ /* 0x0003e20008011000 */
[----:B------:R-:W-:Y:S01]  /*1c40*/  UISETP.NE.AND UP0, UPT, UR24, UR21, UPT ;  /* 0x000000151800728c */ /* 0x000fe2000bf05270 */
[----:B------:R1:W-:Y:S08]  /*1c50*/  UTMALDG.3D [UR8], [UR28], desc[UR26] ;  /* 0x00001a081c0075b4 */ /* 0x0003f00008011000 */
[----:B------:R-:W-:Y:S05]  /*1c60*/  BRA.U UP0, `(.L_x_31) ;  /* 0xfffffffd00607547 */ /* 0x000fea000b83ffff */
.L_x_26:
[C---:B-1----:R-:W-:Y:S01]  /*1c70*/  LEA R2, R14.reuse, UR4, 0x3 ;  /* 0x000000040e027c11 */ /* 0x042fe2000f8e18ff */
[----:B------:R-:W-:Y:S01]  /*1c80*/  NOP ;  /* 0x0000000000007918 */ /* 0x000fe20000000000 */
[----:B--2---:R-:W-:Y:S02]  /*1c90*/  SHF.L.U32 R3, R13, 0x1f, RZ ;  /* 0x0000001f0d037819 */ /* 0x004fe400000006ff */
[----:B------:R-:W-:Y:S02]  /*1ca0*/  LEA R4, R14, UR4, 0x4 ;  /* 0x000000040e047c11 */ /* 0x000fe4000f8e20ff */
[----:B------:R-:W1:Y:S02]  /*1cb0*/  SYNCS.PHASECHK.TRANS64.TRYWAIT P0, [R2+URZ+0x80], R3 ;  /* 0x00008003020075a7 */ /* 0x000e6400080011ff */
[----:B-1----:R-:W-:Y:S05]  /*1cc0*/  @!P0 BRA `(.L_x_32) ;  /* 0x0000004400c08947 */ /* 0x002fea0003800000 */
.L_x_100:
[----:B------:R-:W2:Y:S01]  /*1cd0*/  LDS.128 R4, [R4+0x110] ;  /* 0x0001100004047984 */ /* 0x000ea20000000c00 */
[----:B---3--:R-:W-:Y:S01]  /*1ce0*/  ISETP.GE.AND P0, PT, R40, 0x1, PT ;  /* 0x000000012800780c */ /* 0x008fe20003f06270 */
[----:B-1----:R-:W-:Y:S01]  /*1cf0*/  VIADD R2, R2, 0x90 ;  /* 0x0000009002027836 */ /* 0x002fe20000000000 */
[----:B------:R-:W-:Y:S01]  /*1d00*/  @!PT LDS RZ, [RZ] ;  /* 0x00000000fffff984 */ /* 0x000fe20000000800 */
[----:B------:R-:W-:Y:S01]  /*1d10*/  @!PT LDS RZ, [RZ] ;  /* 0x00000000fffff984 */ /* 0x000fe20000000800 */
[----:B------:R-:W-:Y:S01]  /*1d20*/  @!PT LDS RZ, [RZ] ;  /* 0x00000000fffff984 */ /* 0x000fe20000000800 */
[----:B------:R-:W-:Y:S01]  /*1d30*/  @!PT LDS RZ, [RZ] ;  /* 0x00000000fffff984 */ /* 0x000fe20000000800 */
[----:B------:R1:W-:Y:S06]  /*1d40*/  MEMBAR.ALL.CTA ;  /* 0x0000000000007992 */ /* 0x0003ec0000008000 */
[----:B-1----:R-:W1:Y:S01]  /*1d50*/  FENCE.VIEW.ASYNC.S ;  /* 0x00000000000073c6 */ /* 0x002e620000000000 */
[----:B------:R-:W-:-:S04]  /*1d60*/  PRMT R2, RZ, 0x654, R2 ;  /* 0x00000654ff027816 */ /* 0x000fc80000000002 */
[----:B-1----:R1:W-:Y:S01]  /*1d70*/  SYNCS.ARRIVE.TRANS64.RED.A1T0 RZ, [R2+URZ], RZ ;  /* 0x000000ff02ff79a7 */ /* 0x0023e200081004ff */
[----:B--2---:R-:W-:-:S13]  /*1d80*/  LOP3.LUT P2, RZ, R6, 0x1, RZ, 0xc0, !PT ;  /* 0x0000000106ff7812 */ /* 0x004fda000784c0ff */
[----:B------:R-:W-:Y:S01]  /*1d90*/  @P2 SHF.R.U32.HI R3, RZ, 0x10, R5 ;  /* 0x00000010ff032819 */ /* 0x000fe20000011605 */
[----:B------:R-:W-:Y:S01]  /*1da0*/  VOTEU.ANY UP0, P2 ;  /* 0x0000000000ff7886 */ /* 0x000fe20001000100 */
[----:B------:R-:W-:Y:S02]  /*1db0*/  @P2 MOV R11, R4 ;  /* 0x00000004000b2202 */ /* 0x000fe40000000f00 */
[----:B------:R-:W-:Y:S02]  /*1dc0*/  @P2 R2UR.BROADCAST UR8, R3 ;  /* 0x00000000030822ca */ /* 0x000fe400008e0000 */
[----:B------:R-:W-:-:S11]  /*1dd0*/  @P2 LOP3.LUT R8, R5, 0xffff, RZ, 0xc0, !PT ;  /* 0x0000ffff05082812 */ /* 0x000fd600078ec0ff */
[----:B------:R-:W-:Y:S01]  /*1de0*/  @UP0 UMOV UR36, UR8 ;  /* 0x0000000800240c82 */ /* 0x000fe20008000000 */
[----:B-1----:R-:W-:Y:S05]  /*1df0*/  @!P0 BRA `(.L_x_33) ;  /* 0x0000000000b88947 */ /* 0x002fea0003800000 */
[----:B------:R-:W4:Y:S01]  /*1e00*/  LDC.64 R4, c[0x0][0xb18] ;  /* 0x0002c600ff047b82 */ /* 0x000f220000000a00 */
[----:B------:R-:W-:-:S07]  /*1e10*/  ISETP.NE.AND P3, PT, R40, 0x1, PT ;  /* 0x000000012800780c */ /* 0x000fce0003f65270 */
[----:B------:R-:W1:Y:S08]  /*1e20*/  LDC.64 R6, c[0x0][0xb10] ;  /* 0x0002c400ff067b82 */ /* 0x000e700000000a00 */
[----:B------:R-:W2:Y:S08]  /*1e30*/  LDC R16, c[0x0][0xb20] ;  /* 0x0002c800ff107b82 */ /* 0x000eb00000000800 */
[----:B------:R-:W3:Y:S01]  /*1e40*/  LDC R18, c[0x0][0xb0c] ;  /* 0x0002c300ff127b82 */ /* 0x000ee20000000800 */
[----:B----4-:R-:W-:Y:S01]  /*1e50*/  IMAD.HI.U32 R17, R0, R5, RZ ;  /* 0x0000000500117227 */ /* 0x010fe200078e00ff */
[----:B------:R-:W-:-:S03]  /*1e60*/  ISETP.NE.AND P0, PT, R4, 0x1, PT ;  /* 0x000000010400780c */ /* 0x000fc60003f05270 */
[----:B------:R-:W-:-:S03]  /*1e70*/  IMAD.HI.U32 R5, R8, R5, RZ ;  /* 0x0000000508057227 */ /* 0x000fc600078e00ff */
[----:B------:R-:W4:Y:S01]  /*1e80*/  LDC.64 R2, c[0x0][0xb28] ;  /* 0x0002ca00ff027b82 */ /* 0x000f220000000a00 */
[----:B-1----:R-:W-:-:S04]  /*1e90*/  IMAD.HI.U32 R20, R9, R6, RZ ;  /* 0x0000000609147227 */ /* 0x002fc800078e00ff */
[----:B------:R-:W-:Y:S01]  /*1ea0*/  IMAD.HI.U32 R22, R11, R6, RZ ;  /* 0x000000060b167227 */ /* 0x000fe200078e00ff */
[----:B------:R-:W-:Y:S02]  /*1eb0*/  SHF.R.U32.HI R20, RZ, R7, R20 ;  /* 0x00000007ff147219 */ /* 0x000fe40000011614 */
[-C--:B--2---:R-:W-:Y:S02]  /*1ec0*/  SHF.R.U32.HI R17, RZ, R16.reuse, R17 ;  /* 0x00000010ff117219 */ /* 0x084fe40000011611 */
[----:B------:R-:W-:Y:S02]  /*1ed0*/  SHF.R.U32.HI R5, RZ, R16, R5 ;  /* 0x00000010ff057219 */ /* 0x000fe40000011605 */
[----:B------:R-:W-:Y:S02]  /*1ee0*/  SEL R17, R0, R17, !P0 ;  /* 0x0000001100117207 */ /* 0x000fe40004000000 */
[----:B------:R-:W-:Y:S02]  /*1ef0*/  SHF.R.U32.HI R22, RZ, R7, R22 ;  /* 0x00000007ff167219 */ /* 0x000fe40000011616 */
[----:B---3--:R-:W-:-:S02]  /*1f00*/  ISETP.NE.AND P1, PT, R18, 0x1, PT ;  /* 0x000000011200780c */ /* 0x008fc40003f25270 */
[----:B------:R-:W-:Y:S02]  /*1f10*/  SEL R5, R8, R5, !P0 ;  /* 0x0000000508057207 */ /* 0x000fe40004000000 */
[----:B------:R-:W-:Y:S02]  /*1f20*/  SEL R19, R9, R20, !P1 ;  /* 0x0000001409137207 */ /* 0x000fe40004800000 */
[----:B------:R-:W-:Y:S01]  /*1f30*/  SEL R7, R11, R22, !P1 ;  /* 0x000000160b077207 */ /* 0x000fe20004800000 */
[----:B----4-:R-:W-:-:S04]  /*1f40*/  IMAD.HI.U32 R20, R17, R2, RZ ;  /* 0x0000000211147227 */ /* 0x010fc800078e00ff */
[----:B------:R-:W-:Y:S01]  /*1f50*/  IMAD.HI.U32 R6, R19, R2, RZ ;  /* 0x0000000213067227 */ /* 0x000fe200078e00ff */
[----:B------:R-:W-:-:S04]  /*1f60*/  @P3 SHF.R.U32.HI R17, RZ, R3, R20 ;  /* 0x00000003ff113219 */ /* 0x000fc80000011614 */
[----:B------:R-:W-:Y:S01]  /*1f70*/  @P3 SHF.R.U32.HI R19, RZ, R3, R6 ;  /* 0x00000003ff133219 */ /* 0x000fe20000011606 */
[----:B------:R-:W-:-:S04]  /*1f80*/  IMAD R17, R40, R17, RZ ;  /* 0x0000001128117224 */ /* 0x000fc800078e02ff */
[----:B------:R-:W-:Y:S01]  /*1f90*/  IMAD R6, R40, R19, RZ ;  /* 0x0000001328067224 */ /* 0x000fe200078e02ff */
[C---:B------:R-:W-:Y:S02]  /*1fa0*/  ISETP.GE.AND P0, PT, R5.reuse, R17, PT ;  /* 0x000000110500720c */ /* 0x040fe40003f06270 */
[----:B------:R-:W-:Y:S02]  /*1fb0*/  IADD3 R17, PT, PT, -R5, RZ, RZ ;  /* 0x000000ff05117210 */ /* 0x000fe40007ffe1ff */
[----:B------:R-:W-:Y:S01]  /*1fc0*/  ISETP.GE.OR P0, PT, R7, R6, P0 ;  /* 0x000000060700720c */ /* 0x000fe20000706670 */
[----:B------:R-:W-:-:S04]  /*1fd0*/  IMAD.HI.U32 R6, R5, R2, RZ ;  /* 0x0000000205067227 */ /* 0x000fc800078e00ff */
[----:B------:R-:W-:Y:S01]  /*1fe0*/  IMAD R8, R4, R17, R8 ;  /* 0x0000001104087224 */ /* 0x000fe200078e0208 */
[----:B------:R-:W-:-:S04]  /*1ff0*/  SHF.R.U32.HI R6, RZ, R3, R6 ;  /* 0x00000003ff067219 */ /* 0x000fc80000011606 */
[----:B------:R-:W-:-:S03]  /*2000*/  SEL R6, R5, R6, !P3 ;  /* 0x0000000605067207 */ /* 0x000fc60005800000 */
[----:B------:R-:W-:-:S04]  /*2010*/  @!P0 IMAD.HI.U32 R16, R7, R2, RZ ;  /* 0x0000000207108227 */ /* 0x000fc800078e00ff */
[----:B------:R-:W-:Y:S01]  /*2020*/  IMAD.MOV R2, RZ, RZ, -R6 ;  /* 0x000000ffff027224 */ /* 0x000fe200078e0a06 */
[----:B------:R-:W-:-:S03]  /*2030*/  @!P0 SHF.R.U32.HI R16, RZ, R3, R16 ;  /* 0x00000003ff108219 */ /* 0x000fc60000011610 */
[----:B------:R-:W-:Y:S01]  /*2040*/  IMAD R2, R40, R2, R5 ;  /* 0x0000000228027224 */ /* 0x000fe200078e0205 */
[----:B------:R-:W-:-:S05]  /*2050*/  @!P0 SEL R3, R7, R16, !P3 ;  /* 0x0000001007038207 */ /* 0x000fca0005800000 */
[--C-:B------:R-:W-:Y:S02]  /*2060*/  @!P0 IMAD.IADD R6, R6, 0x1, -R3.reuse ;  /* 0x0000000106068824 */ /* 0x100fe400078e0a03 */
[----:B------:R-:W-:Y:S01]  /*2070*/  @!P0 IMAD R3, R2, R19, R3 ;  /* 0x0000001302038224 */ /* 0x000fe200078e0203 */
[----:B------:R-:W-:Y:S01]  /*2080*/  IADD3 R2, PT, PT, -R7, RZ, RZ ;  /* 0x000000ff07027210 */ /* 0x000fe20007ffe1ff */
[----:B------:R-:W-:Y:S02]  /*2090*/  @!P0 IMAD R5, R40, R6, R7 ;  /* 0x0000000628058224 */ /* 0x000fe400078e0207 */
[----:B------:R-:W-:Y:S02]  /*20a0*/  @!P0 IMAD.MOV.U32 R7, RZ, RZ, R3 ;  /* 0x000000ffff078224 */ /* 0x000fe400078e0003 */
[----:B------:R-:W-:Y:S02]  /*20b0*/  IMAD R2, R18, R2, R11 ;  /* 0x0000000212027224 */ /* 0x000fe400078e020b */
[----:B------:R-:W-:-:S02]  /*20c0*/  IMAD R8, R5, R4, R8 ;  /* 0x0000000405087224 */ /* 0x000fc400078e0208 */
[----:B------:R-:W-:Y:S02]  /*20d0*/  IMAD R11, R7, R18, R2 ;  /* 0x00000012070b7224 */ /* 0x000fe400078e0202 */
.L_x_33:
[----:B------:R-:W1:Y:S02]  /*20e0*/  LDCU UR8, c[0x0][0xb30] ;  /* 0x00016600ff0877ac */ /* 0x000e640008000800 */
[----:B-1----:R-:W-:-:S09]  /*20f0*/  UISETP.NE.AND UP0, UPT, UR8, 0x1, UPT ;  /* 0x000000010800788c */ /* 0x002fd2000bf05270 */
[----:B------:R-:W-:Y:S05]  /*2100*/  BRA.U UP0, `(.L_x_34) ;  /* 0x0000000100407547 */ /* 0x000fea000b800000 */
[----:B------:R-:W1:Y:S08]  /*2110*/  LDC.64 R4, c[0x0][0xb10] ;  /* 0x0002c400ff047b82 */ /* 0x000e700000000a00 */
[----:B------:R-:W2:Y:S08]  /*2120*/  LDC.64 R2, c[0x0][0xb18] ;  /* 0x0002c600ff027b82 */ /* 0x000eb00000000a00 */
[----:B------:R-:W3:Y:S08]  /*2130*/  LDC R6, c[0x0][0xb20] ;  /* 0x0002c800ff067b82 */ /* 0x000ef00000000800 */
[----:B------:R-:W4:Y:S01]  /*2140*/  LDC R16, c[0x0][0xb0c] ;  /* 0x0002c300ff107b82 */ /* 0x000f220000000800 */
[----:B-1----:R-:W-:-:S05]  /*2150*/  IMAD.HI.U32 R4, R11, R4, RZ ;  /* 0x000000040b047227 */ /* 0x002fca00078e00ff */
[----:B------:R-:W-:Y:S01]  /*2160*/  SHF.R.U32.HI R4, RZ, R5, R4 ;  /* 0x00000005ff047219 */ /* 0x000fe20000011604 */
[----:B--2---:R-:W-:Y:S01]  /*2170*/  IMAD.HI.U32 R3, R8, R3, RZ ;  /* 0x0000000308037227 */ /* 0x004fe200078e00ff */
[----:B------:R-:W-:-:S04]  /*2180*/  ISETP.NE.AND P0, PT, R2, 0x1, PT ;  /* 0x000000010200780c */ /* 0x000fc80003f05270 */
[----:B---3--:R-:W-:-:S04]  /*2190*/  SHF.R.U32.HI R3, RZ, R6, R3 ;  /* 0x00000006ff037219 */ /* 0x008fc80000011603 */
[----:B------:R-:W-:Y:S02]  /*21a0*/  SEL R3, R8, R3, !P0 ;  /* 0x0000000308037207 */ /* 0x000fe40004000000 */
[----:B----4-:R-:W-:-:S04]  /*21b0*/  ISETP.NE.AND P1, PT, R16, 0x1, PT ;  /* 0x000000011000780c */ /* 0x010fc80003f25270 */
[----:B------:R-:W-:-:S05]  /*21c0*/  SEL R4, R11, R4, !P1 ;  /* 0x000000040b047207 */ /* 0x000fca0004800000 */
[----:B------:R-:W-:Y:S02]  /*21d0*/  IMAD.IADD R5, R3, 0x1, -R4 ;  /* 0x0000000103057824 */ /* 0x000fe400078e0a04 */
[----:B------:R-:W-:Y:S02]  /*21e0*/  IMAD.IADD R3, R4, 0x1, -R3 ;  /* 0x0000000104037824 */ /* 0x000fe400078e0a03 */
[----:B------:R-:W-:Y:S02]  /*21f0*/  IMAD R11, R5, R16, R11 ;  /* 0x00000010050b7224 */ /* 0x000fe400078e020b */
[----:B------:R-:W-:-:S07]  /*2200*/  IMAD R8, R3, R2, R8 ;  /* 0x0000000203087224 */ /* 0x000fce00078e0208 */
.L_x_34:
[----:B------:R-:W-:Y:S01]  /*2210*/  VIADD R14, R14, 0x1 ;  /* 0x000000010e0e7836 */ /* 0x000fe20000000000 */
[----:B------:R-:W-:Y:S01]  /*2220*/  PLOP3.LUT P1, PT, PT, PT, PT, 0x80, 0x8 ;  /* 0x000000000008781c */ /* 0x000fe20003f2f070 */
[----:B------:R-:W-:Y:S02]  /*2230*/  IMAD.IADD R97, R11, 0x1, R90 ;  /* 0x000000010b617824 */ /* 0x000fe400078e025a */
[----:B------:R-:W-:Y:S01]  /*2240*/  IMAD.IADD R91, R8, 0x1, R79 ;  /* 0x00000001085b7824 */ /* 0x000fe200078e024f */
[----:B------:R-:W-:-:S04]  /*2250*/  ISETP.NE.AND P0, PT, R14, 0x2, PT ;  /* 0x000000020e00780c */ /* 0x000fc80003f05270 */
[----:B------:R-:W-:Y:S02]  /*2260*/  SEL R2, RZ, 0x1, P0 ;  /* 0x00000001ff027807 */ /* 0x000fe40000000000 */
[----:B------:R-:W-:Y:S02]  /*2270*/  SEL R14, R14, RZ, P0 ;  /* 0x000000ff0e0e7207 */ /* 0x000fe40000000000 */
[----:B------:R-:W-:Y:S01]  /*2280*/  LOP3.LUT R13, R13, R2, RZ, 0x3c, !PT ;  /* 0x000000020d0d7212 */ /* 0x000fe200078e3cff */
[----:B------:R-:W-:Y:S06]  /*2290*/  @P2 BRA `(.L_x_35) ;  /* 0xfffffff000a02947 */ /* 0x000fec000383ffff */
[----:B------:R-:W-:Y:S01]  /*22a0*/  UIADD3 UR4, UPT, UPT, UR4, 0x30, URZ ;  /* 0x0000003004047890 */ /* 0x000fe2000fffe0ff */
[----:B------:R-:W-:-:S03]  /*22b0*/  SHF.L.U32 R3, R15, 0x1f, RZ ;  /* 0x0000001f0f037819 */ /* 0x000fc600000006ff */
[----:B------:R-:W-:-:S09]  /*22c0*/  ULEA UR5, UR6, UR4, 0x3 ;  /* 0x0000000406057291 */ /* 0x000fd2000f8e18ff */
[----:B------:R-:W1:Y:S02]  /*22d0*/  SYNCS.PHASECHK.TRANS64.TRYWAIT P0, [UR5], R3 ;  /* 0x00000003ff0075a7 */ /* 0x000e640008001105 */
[----:B-1----:R-:W-:Y:S05]  /*22e0*/  @!P0 BRA `(.L_x_36) ;  /* 0x00000040004c8947 */ /* 0x002fea0003800000 */
.L_x_102:
[----:B------:R-:W-:-:S04]  /*22f0*/  UIADD3 UR6, UPT, UPT, UR6, 0x1, URZ ;  /* 0x0000000106067890 */ /* 0x000fc8000fffe0ff */
[----:B------:R-:W-:-:S04]  /*2300*/  UISETP.NE.AND UP0, UPT, UR6, 0x6, UPT ;  /* 0x000000060600788c */ /* 0x000fc8000bf05270 */
[----:B------:R-:W-:Y:S02]  /*2310*/  USEL UR7, URZ, 0x1, UP0 ;  /* 0x00000001ff077887 */ /* 0x000fe40008000000 */
[----:B------:R-:W-:-:S04]  /*2320*/  USEL UR6, UR6, URZ, UP0 ;  /* 0x000000ff06067287 */ /* 0x000fc80008000000 */
[----:B------:R-:W-:Y:S01]  /*2330*/  ULEA UR5, UR6, UR4, 0x3 ;  /* 0x0000000406057291 */ /* 0x000fe2000f8e18ff */
[----:B------:R-:W-:-:S04]  /*2340*/  LOP3.LUT R2, R15, UR7, RZ, 0x3c, !PT ;  /* 0x000000070f027c12 */ /* 0x000fc8000f8e3cff */
[----:B-1----:R-:W-:-:S04]  /*2350*/  SHF.L.U32 R3, R2, 0x1f, RZ ;  /* 0x0000001f02037819 */ /* 0x002fc800000006ff */
[----:B------:R-:W1:Y:S02]  /*2360*/  SYNCS.PHASECHK.TRANS64.TRYWAIT P0, [UR5], R3 ;  /* 0x00000003ff0075a7 */ /* 0x000e640008001105 */
[----:B-1----:R-:W-:Y:S05]  /*2370*/  @!P0 BRA `(.L_x_37) ;  /* 0x0000004000408947 */ /* 0x002fea0003800000 */
.L_x_104:
        /* <DEDUP_REMOVED lines=9> */
.L_x_106:
        /* <DEDUP_REMOVED lines=9> */
.L_x_108:
        /* <DEDUP_REMOVED lines=9> */
.L_x_110:
[----:B------:R-:W-:-:S04]  /*2530*/  UIADD3 UR6, UPT, UPT, UR6, 0x1, URZ ;  /* 0x0000000106067890 */ /* 0x000fc8000fffe0ff */
[----:B------:R-:W-:-:S04]  /*2540*/  UISETP.NE.AND UP0, UPT, UR6, 0x6, UPT ;  /* 0x000000060600788c */ /* 0x000fc8000bf05270 */
[----:B------:R-:W-:Y:S02]  /*2550*/  USEL UR5, URZ, 0x1, UP0 ;  /* 0x00000001ff057887 */ /* 0x000fe40008000000 */
[----:B------:R-:W-:-:S04]  /*2560*/  USEL UR6, UR6, URZ, UP0 ;  /* 0x000000ff06067287 */ /* 0x000fc80008000000 */
[----:B------:R-:W-:Y:S01]  /*2570*/  ULEA UR6, UR6, UR4, 0x3 ;  /* 0x0000000406067291 */ /* 0x000fe2000f8e18ff */
[----:B-1----:R-:W-:-:S04]  /*2580*/  LOP3.LUT R3, R2, UR5, RZ, 0x3c, !PT ;  /* 0x0000000502037c12 */ /* 0x002fc8000f8e3cff */
[----:B------:R-:W-:Y:S01]  /*2590*/  SHF.L.U32 R3, R3, 0x1f, RZ ;  /* 0x0000001f03037819 */ /* 0x000fe200000006ff */
[----:B----4-:R-:W-:-:S07]  /*25a0*/  IMAD.U32 R0, RZ, RZ, UR6 ;  /* 0x00000006ff007e24 */ /* 0x010fce000f8e00ff */
.L_x_41:
[----:B-1----:R1:W2:Y:S02]  /*25b0*/  SYNCS.PHASECHK.TRANS64.TRYWAIT P0, [R0+URZ], R3 ;  /* 0x00000003000075a7 */ /* 0x0022a400080011ff */
[----:B--2---:R-:W-:Y:S05]  /*25c0*/  @!P0 NANOSLEEP.SYNCS 0x989680 ;  /* 0x009896800000895d */ /* 0x004fea0003900000 */
[----:B------:R-:W2:Y:S02]  /*25d0*/  @!P0 SYNCS.PHASECHK.TRANS64 P0, [R0+URZ], R3 ;  /* 0x00000003000085a7 */ /* 0x000ea400080010ff */
[----:B--2---:R-:W-:Y:S05]  /*25e0*/  @P0 EXIT ;  /* 0x000000000000094d */ /* 0x004fea0003800000 */
[----:B------:R-:W-:Y:S05]  /*25f0*/  BRA `(.L_x_41) ;  /* 0xfffffffc00ec7947 */ /* 0x000fea000383ffff */
.L_x_17:
[----:B------:R-:W-:-:S04]  /*2600*/  UISETP.NE.AND UP1, UPT, UR37, URZ, UPT ;  /* 0x000000ff2500728c */ /* 0x000fc8000bf25270 */
[----:B------:R-:W-:-:S09]  /*2610*/  UISETP.NE.OR UP1, UPT, UR8, 0x1, UP1 ;  /* 0x000000010800788c */ /* 0x000fd20008f25670 */
[----:B------:R-:W-:Y:S05]  /*2620*/  BRA.U UP1, `(.L_x_42) ;  /* 0x0000000501487547 */ /* 0x000fea000b800000 */
[----:B------:R-:W-:Y:S01]  /*2630*/  ISETP.NE.AND P2, PT, R2, RZ, PT ;  /* 0x000000ff0200720c */ /* 0x000fe20003f45270 */
[----:B------:R-:W-:Y:S01]  /*2640*/  IMAD.MOV.U32 R12, RZ, RZ, 0x1 ;  /* 0x00000001ff0c7424 */ /* 0x000fe200078e00ff */
[----:B------:R-:W-:Y:S02]  /*2650*/  CS2R R10, SRZ ;  /* 0x00000000000a7805 */ /* 0x000fe4000001ff00 */
[----:B------:R-:W-:Y:S01]  /*2660*/  CS2R R8, SRZ ;  /* 0x0000000000087805 */ /* 0x000fe2000001ff00 */
[----:B------:R-:W-:Y:S01]  /*2670*/  UMOV UR4, 0x400 ;  /* 0x0000040000047882 */ /* 0x000fe20000000000 */
[----:B------:R-:W-:Y:S01]  /*2680*/  UMOV UR6, URZ ;  /* 0x000000ff00067c82 */ /* 0x000fe20008000000 */
[----:B------:R-:W-:-:S12]  /*2690*/  ULEA UR37, UR37, UR4, 0x18 ;  /* 0x0000000425257291 */ /* 0x000fd8000f8ec0ff */
.L_x_46:
[----:B------:R-:W-:Y:S02]  /*26a0*/  LEA R0, R8, UR37, 0x3 ;  /* 0x0000002508007c11 */ /* 0x000fe4000f8e18ff */
[----:B------:R-:W-:-:S03]  /*26b0*/  SHF.L.U32 R5, R9, 0x1f, RZ ;  /* 0x0000001f09057819 */ /* 0x000fc600000006ff */
[----:B------:R-:W-:Y:S01]  /*26c0*/  VIADD R4, R0, 0xf0 ;  /* 0x000000f000047836 */ /* 0x000fe20000000000 */
[----:B------:R-:W1:Y:S02]  /*26d0*/  SYNCS.PHASECHK.TRANS64.TRYWAIT P0, [R0+URZ+0xe0], R5 ;  /* 0x0000e005000075a7 */ /* 0x000e6400080011ff */
[----:B-1----:R-:W-:Y:S05]  /*26e0*/  @!P0 BRA `(.L_x_43) ;  /* 0x0000003c00c48947 */ /* 0x002fea0003800000 */
.L_x_111:
[----:B------:R-:W-:Y:S01]  /*26f0*/  ULEA UR5, UR6, UR37, 0x3 ;  /* 0x0000002506057291 */ /* 0x000fe2000f8e18ff */
[----:B------:R-:W-:Y:S02]  /*2700*/  PRMT R4, RZ, 0x654, R4 ;  /* 0x00000654ff047816 */ /* 0x000fe40000000004 */
[----:B-1----:R-:W-:Y:S01]  /*2710*/  SHF.L.U32 R5, R12, 0x1f, RZ ;  /* 0x0000001f0c057819 */ /* 0x002fe200000006ff */
[----:B------:R-:W-:Y:S01]  /*2720*/  UIADD3 UR4, UPT, UPT, UR5, 0x80, URZ ;  /* 0x0000008005047890 */ /* 0x000fe2000fffe0ff */
[----:B------:R1:W-:Y:S05]  /*2730*/  SYNCS.ARRIVE.TRANS64.RED.A1T0 RZ, [R4+URZ], RZ ;  /* 0x000000ff04ff79a7 */ /* 0x0003ea00081004ff */
[----:B------:R-:W-:Y:S01]  /*2740*/  IMAD.U32 R7, RZ, RZ, UR4 ;  /* 0x00000004ff077e24 */ /* 0x000fe2000f8e00ff */
[----:B------:R-:W2:Y:S04]  /*2750*/  SYNCS.PHASECHK.TRANS64.TRYWAIT P0, [UR5+0x90], R5 ;  /* 0x00009005ff0075a7 */ /* 0x000ea80008001105 */
[----:B------:R-:W-:Y:S01]  /*2760*/  PRMT R6, R2, 0x654, R7 ;  /* 0x0000065402067816 */ /* 0x000fe20000000007 */
[----:B-1----:R-:W-:Y:S01]  /*2770*/  @!P2 IMAD.MOV.U32 R4, RZ, RZ, 0x10 ;  /* 0x00000010ff04a424 */ /* 0x002fe200078e00ff */
[----:B--2---:R-:W-:Y:S06]  /*2780*/  @!P0 BRA `(.L_x_44) ;  /* 0x0000003c00b08947 */ /* 0x004fec0003800000 */
.L_x_113:
[----:B------:R-:W-:Y:S01]  /*2790*/  ULEA UR4, UR6, UR37, 0x4 ;  /* 0x0000002506047291 */ /* 0x000fe2000f8e20ff */
[----:B------:R-:W-:Y:S01]  /*27a0*/  SEL R3, R6, R3, !P2 ;  /* 0x0000000306037207 */ /* 0x000fe20005000000 */
[----:B------:R-:W-:Y:S01]  /*27b0*/  UIADD3 UR5, UPT, UPT, UR5, 0x80, URZ ;  /* 0x0000008005057890 */ /* 0x000fe2000fffe0ff */
[----:B-1----:R-:W-:Y:S01]  /*27c0*/  LEA R0, R11, UR37, 0x3 ;  /* 0x000000250b007c11 */ /* 0x002fe2000f8e18ff */
[----:B------:R-:W-:Y:S01]  /*27d0*/  UIADD3 UR4, UPT, UPT, UR4, 0x110, URZ ;  /* 0x0000011004047890 */ /* 0x000fe2000fffe0ff */
[----:B------:R-:W-:Y:S01]  /*27e0*/  SHF.L.U32 R5, R10, 0x1f, RZ ;  /* 0x0000001f0a057819 */ /* 0x000fe200000006ff */
[----:B------:R1:W-:Y:S01]  /*27f0*/  @!P2 SYNCS.ARRIVE.TRANS64.RED RZ, [R3+URZ], R4 ;  /* 0x0000000403ffa9a7 */ /* 0x0003e200080004ff */
[----:B------:R-:W-:Y:S01]  /*2800*/  UIADD3 UR6, UPT, UPT, UR6, 0x1, URZ ;  /* 0x0000000106067890 */ /* 0x000fe2000fffe0ff */
[----:B------:R-:W-:-:S03]  /*2810*/  VIADD R8, R8, 0x1 ;  /* 0x0000000108087836 */ /* 0x000fc60000000000 */
[----:B------:R-:W-:Y:S02]  /*2820*/  UISETP.NE.AND UP0, UPT, UR6, 0x2, UPT ;  /* 0x000000020600788c */ /* 0x000fe4000bf05270 */
[----:B------:R-:W-:Y:S06]  /*2830*/  UGETNEXTWORKID.BROADCAST [UR4], [UR5] ;  /* 0x00000000040073ca */ /* 0x000fec0008000100 */
[----:B------:R-:W-:Y:S01]  /*2840*/  USEL UR4, URZ, 0x1, UP0 ;  /* 0x00000001ff047887 */ /* 0x000fe20008000000 */
[----:B------:R-:W-:Y:S01]  /*2850*/  ISETP.NE.AND P0, PT, R8, 0x2, PT ;  /* 0x000000020800780c */ /* 0x000fe20003f05270 */
[----:B------:R-:W-:Y:S01]  /*2860*/  USEL UR6, UR6, URZ, UP0 ;  /* 0x000000ff06067287 */ /* 0x000fe20008000000 */
[----:B------:R-:W2:Y:S03]  /*2870*/  SYNCS.PHASECHK.TRANS64.TRYWAIT P1, [R0+URZ+0x80], R5 ;  /* 0x00008005000075a7 */ /* 0x000ea600080211ff */
[----:B------:R-:W-:Y:S01]  /*2880*/  LOP3.LUT R12, R12, UR4, RZ, 0x3c, !PT ;  /* 0x000000040c0c7c12 */ /* 0x000fe2000f8e3cff */
[----:B-12---:R-:W-:Y:S07]  /*2890*/  @!P1 BRA `(.L_x_45) ;  /* 0x0000003c00849947 */ /* 0x006fee0003800000 */
.L_x_114:
[C---:B------:R-:W-:Y:S01]  /*28a0*/  LEA R4, R11.reuse, UR37, 0x4 ;  /* 0x000000250b047c11 */ /* 0x040fe2000f8e20ff */
[----:B-1----:R-:W-:Y:S01]  /*28b0*/  VIADD R0, R0, 0x90 ;  /* 0x0000009000007836 */ /* 0x002fe20000000000 */
[----:B------:R-:W-:Y:S01]  /*28c0*/  SEL R8, R8, RZ, P0 ;  /* 0x000000ff08087207 */ /* 0x000fe20000000000 */
[----:B------:R-:W-:-:S03]  /*28d0*/  VIADD R11, R11, 0x1 ;  /* 0x000000010b0b7836 */ /* 0x000fc60000000000 */
[----:B------:R-:W1:Y:S01]  /*28e0*/  LDS.128 R4, [R4+0x110] ;  /* 0x0001100004047984 */ /* 0x000e620000000c00 */
[----:B------:R-:W-:Y:S02]  /*28f0*/  PRMT R0, RZ, 0x654, R0 ;  /* 0x00000654ff007816 */ /* 0x000fe40000000000 */
[C---:B------:R-:W-:Y:S01]  /*2900*/  ISETP.NE.AND P1, PT, R11.reuse, 0x2, PT ;  /* 0x000000020b00780c */ /* 0x040fe20003f25270 */
[----:B------:R-:W-:Y:S01]  /*2910*/  @!PT LDS RZ, [RZ] ;  /* 0x00000000fffff984 */ /* 0x000fe20000000800 */
[----:B------:R-:W-:Y:S01]  /*2920*/  @!PT LDS RZ, [RZ] ;  /* 0x00000000fffff984 */ /* 0x000fe20000000800 */
[----:B------:R-:W-:Y:S01]  /*2930*/  @!PT LDS RZ, [RZ] ;  /* 0x00000000fffff984 */ /* 0x000fe20000000800 */
[----:B------:R-:W-:Y:S01]  /*2940*/  @!PT LDS RZ, [RZ] ;  /* 0x00000000fffff984 */ /* 0x000fe20000000800 */
[----:B------:R2:W-:Y:S06]  /*2950*/  MEMBAR.ALL.CTA ;  /* 0x0000000000007992 */ /* 0x0005ec0000008000 */
[----:B--2---:R-:W2:Y:S01]  /*2960*/  FENCE.VIEW.ASYNC.S ;  /* 0x00000000000073c6 */ /* 0x004ea20000000000 */
[----:B------:R-:W-:Y:S01]  /*2970*/  SEL R11, R11, RZ, P1 ;  /* 0x000000ff0b0b7207 */ /* 0x000fe20000800000 */
[----:B--2---:R2:W-:Y:S01]  /*2980*/  SYNCS.ARRIVE.TRANS64.RED.A1T0 RZ, [R0+URZ], RZ ;  /* 0x000000ff00ff79a7 */ /* 0x0045e200081004ff */
[----:B-1----:R-:W-:-:S02]  /*2990*/  LOP3.LUT P3, RZ, R6, 0x1, RZ, 0xc0, !PT ;  /* 0x0000000106ff7812 */ /* 0x002fc4000786c0ff */
[----:B------:R-:W-:-:S04]  /*29a0*/  SEL R5, RZ, 0x1, P1 ;  /* 0x00000001ff057807 */ /* 0x000fc80000800000 */
[----:B------:R-:W-:Y:S02]  /*29b0*/  LOP3.LUT R10, R10, R5, RZ, 0x3c, !PT ;  /* 0x000000050a0a7212 */ /* 0x000fe400078e3cff */
[----:B--2---:R-:W-:-:S04]  /*29c0*/  SEL R0, RZ, 0x1, P0 ;  /* 0x00000001ff007807 */ /* 0x004fc80000000000 */
[----:B------:R-:W-:Y:S01]  /*29d0*/  LOP3.LUT R9, R9, R0, RZ, 0x3c, !PT ;  /* 0x0000000009097212 */ /* 0x000fe200078e3cff */
[----:B------:R-:W-:Y:S06]  /*29e0*/  @P3 BRA `(.L_x_46) ;  /* 0xfffffffc002c3947 */ /* 0x000fec000383ffff */
[----:B------:R-:W-:Y:S01]  /*29f0*/  ULEA UR5, UR6, UR37, 0x3 ;  /* 0x0000002506057291 */ /* 0x000fe2000f8e18ff */
[----:B------:R-:W-:-:S08]  /*2a00*/  SHF.L.U32 R3, R12, 0x1f, RZ ;  /* 0x0000001f0c037819 */ /* 0x000fd000000006ff */
[----:B------:R-:W1:Y:S02]  /*2a10*/  SYNCS.PHASECHK.TRANS64 P0, [UR5+0x90], R3 ;  /* 0x00009003ff0075a7 */ /* 0x000e640008001005 */
[----:B-1----:R-:W-:Y:S05]  /*2a20*/  @P0 BRA `(.L_x_47) ;  /* 0x0000000000080947 */ /* 0x002fea0003800000 */
[----:B------:R-:W1:Y:S02]  /*2a30*/  SYNCS.PHASECHK.TRANS64.TRYWAIT P0, [UR5+0x90], R3 ;  /* 0x00009003ff0075a7 */ /* 0x000e640008001105 */
[----:B-1----:R-:W-:Y:S05]  /*2a40*/  @!P0 BRA `(.L_x_48) ;  /* 0x0000003c002c8947 */ /* 0x002fea0003800000 */
.L_x_47:
[----:B------:R-:W-:-:S04]  /*2a50*/  UIADD3 UR4, UPT, UPT, UR6, 0x1, URZ ;  /* 0x0000000106047890 */ /* 0x000fc8000fffe0ff */
[----:B------:R-:W-:-:S04]  /*2a60*/  UISETP.NE.AND UP0, UPT, UR4, 0x2, UPT ;  /* 0x000000020400788c */ /* 0x000fc8000bf05270 */
[----:B------:R-:W-:Y:S02]  /*2a70*/  USEL UR7, URZ, 0x1, UP0 ;  /* 0x00000001ff077887 */ /* 0x000fe40008000000 */
[----:B------:R-:W-:-:S04]  /*2a80*/  USEL UR4, UR4, URZ, UP0 ;  /* 0x000000ff04047287 */ /* 0x000fc80008000000 */
[----:B------:R-:W-:Y:S01]  /*2a90*/  ULEA UR4, UR4, UR37, 0x3 ;  /* 0x0000002504047291 */ /* 0x000fe2000f8e18ff */
[----:B-1----:R-:W-:-:S04]  /*2aa0*/  LOP3.LUT R3, R12, UR7, RZ, 0x3c, !PT ;  /* 0x000000070c037c12 */ /* 0x002fc8000f8e3cff */
[----:B------:R-:W-:-:S04]  /*2ab0*/  SHF.L.U32 R0, R3, 0x1f, RZ ;  /* 0x0000001f03007819 */ /* 0x000fc800000006ff */
[----:B------:R-:W1:Y:S02]  /*2ac0*/  SYNCS.PHASECHK.TRANS64 P0, [UR4+0x90], R0 ;  /* 0x00009000ff0075a7 */ /* 0x000e640008001004 */
[----:B-1----:R-:W-:Y:S05]  /*2ad0*/  @P0 EXIT ;  /* 0x000000000000094d */ /* 0x002fea0003800000 */
[----:B------:R-:W-:Y:S02]  /*2ae0*/  SHF.L.U32 R3, R3, 0x1f, RZ ;  /* 0x0000001f03037819 */ /* 0x000fe400000006ff */
[----:B------:R-:W-:-:S07]  /*2af0*/  MOV R0, UR4 ;  /* 0x0000000400007c02 */ /* 0x000fce0008000f00 */
.L_x_49:
[----:B-1----:R1:W2:Y:S02]  /*2b00*/  SYNCS.PHASECHK.TRANS64.TRYWAIT P0, [R0+URZ+0x90], R3 ;  /* 0x00009003000075a7 */ /* 0x0022a400080011ff */
[----:B--2---:R-:W-:Y:S05]  /*2b10*/  @!P0 NANOSLEEP.SYNCS 0x989680 ;  /* 0x009896800000895d */ /* 0x004fea0003900000 */
[----:B------:R-:W2:Y:S02]  /*2b20*/  @!P0 SYNCS.PHASECHK.TRANS64 P0, [R0+URZ+0x90], R3 ;  /* 0x00009003000085a7 */ /* 0x000ea400080010ff */
[----:B--2---:R-:W-:Y:S05]  /*2b30*/  @P0 EXIT ;  /* 0x000000000000094d */ /* 0x004fea0003800000 */
[----:B------:R-:W-:Y:S05]  /*2b40*/  BRA `(.L_x_49) ;  /* 0xfffffffc00ec7947 */ /* 0x000fea000383ffff */
.L_x_42:
[----:B------:R-:W-:-:S09]  /*2b50*/  UISETP.NE.AND UP1, UPT, UR8, URZ, UPT ;  /* 0x000000ff0800728c */ /* 0x000fd2000bf25270 */
[----:B------:R-:W-:Y:S05]  /*2b60*/  BRA.U UP1, `(.L_x_50) ;  /* 0x0000000d01cc7547 */ /* 0x000fea000b800000 */
[----:B------:R-:W-:Y:S01]  /*2b70*/  UMOV UR4, 0x40 ;  /* 0x0000004000047882 */ /* 0x000fe20000000000 */
[----:B------:R-:W-:Y:S01]  /*2b80*/  NOP ;  /* 0x0000000000007918 */ /* 0x000fe20000000000 */
[----:B------:R-:W-:Y:S01]  /*2b90*/  ULEA UR4, UR37, UR4, 0x18 ;  /* 0x0000000425047291 */ /* 0x000fe2000f8ec0ff */
[----:B------:R-:W-:Y:S02]  /*2ba0*/  UMOV UR5, 0x400 ;  /* 0x0000040000057882 */ /* 0x000fe40000000000 */
[----:B------:R-:W-:-:S06]  /*2bb0*/  ULEA UR37, UR37, UR5, 0x18 ;  /* 0x0000000525257291 */ /* 0x000fcc000f8ec0ff */
[----:B------:R-:W1:Y:S02]  /*2bc0*/  LDS.U8 R0, [UR4+0x1c] ;  /* 0x00001c04ff007984 */ /* 0x000e640008000000 */
[----:B-1----:R-:W-:-:S13]  /*2bd0*/  ISETP.NE.AND P0, PT, R0, RZ, PT ;  /* 0x000000ff0000720c */ /* 0x002fda0003f05270 */
[----:B------:R-:W-:Y:S05]  /*2be0*/  @P0 BRA `(.L_x_51) ;  /* 0x0000000000580947 */ /* 0x000fea0003800000 */
[----:B------:R-:W-:-:S13]  /*2bf0*/  ELECT P0, URZ, PT ;  /* 0x0000000000ff782f */ /* 0x000fda0003800000 */
[----:B------:R-:W-:Y:S05]  /*2c00*/  @!P0 BRA `(.L_x_52) ;  /* 0x0000000000608947 */ /* 0x000fea0003800000 */
[----:B------:R-:W-:Y:S01]  /*2c10*/  UMOV UR5, 0x10 ;  /* 0x0000001000057882 */ /* 0x000fe20000000000 */
[----:B------:R-:W-:Y:S01]  /*2c20*/  HFMA2 R0, -RZ, RZ, 0, 5.9604644775390625e-08 ;  /* 0x00000001ff007431 */ /* 0x000fe200000001ff */
[----:B------:R-:W-:-:S03]  /*2c30*/  MOV R2, 0xffff ;  /* 0x0000ffff00027802 */ /* 0x000fc60000000f00 */
[----:B------:R-:W-:Y:S04]  /*2c40*/  DEPBAR.LE SB1, 0x36 ;  /* 0x00009d800000791a */ /* 0x000fe80000000000 */
[----:B------:R-:W1:Y:S02]  /*2c50*/  UTCATOMSWS.FIND_AND_SET.ALIGN UP0, UR5, UR5 ;  /* 0x00000005000575e3 */ /* 0x000e640008000800 */
[----:B-1----:R-:W-:Y:S01]  /*2c60*/  MOV R3, UR5 ;  /* 0x0000000500037c02 */ /* 0x002fe20008000f00 */
[----:B------:R-:W-:Y:S06]  /*2c70*/  BRA.U UP0, `(.L_x_53) ;  /* 0x0000000100187547 */ /* 0x000fec000b800000 */
.L_x_54:
[----:B------:R-:W-:Y:S05]  /*2c80*/  NANOSLEEP 0x64 ;  /* 0x000000640000795d */ /* 0x000fea0003800000 */
[----:B------:R-:W-:-:S05]  /*2c90*/  UMOV UR5, 0x10 ;  /* 0x0000001000057882 */ /* 0x000fca0000000000 */
[----:B------:R-:W-:Y:S04]  /*2ca0*/  DEPBAR.LE SB1, 0x36 ;  /* 0x00009d800000791a */ /* 0x000fe80000000000 */
[----:B------:R-:W1:Y:S02]  /*2cb0*/  UTCATOMSWS.FIND_AND_SET.ALIGN UP0, UR5, UR5 ;  /* 0x00000005000575e3 */ /* 0x000e640008000800 */
[----:B-1----:R-:W-:Y:S01]  /*2cc0*/  MOV R3, UR5 ;  /* 0x0000000500037c02 */ /* 0x002fe20008000f00 */
[----:B------:R-:W-:Y:S05]  /*2cd0*/  BRA.U !UP0, `(.L_x_54) ;  /* 0xfffffffd08e87547 */ /* 0x000fea000b83ffff */
.L_x_53:
[-C--:B------:R-:W-:Y:S02]  /*2ce0*/  SHF.L.U32 R2, R2, R3.reuse, RZ ;  /* 0x0000000302027219 */ /* 0x080fe400000006ff */
[----:B------:R-:W-:Y:S01]  /*2cf0*/  SHF.L.U32 R0, R0, R3, RZ ;  /* 0x0000000300007219 */ /* 0x000fe200000006ff */
[----:B------:R-:W-:Y:S02]  /*2d00*/  IMAD.SHL.U32 R3, R3, 0x20, RZ ;  /* 0x0000002003037824 */ /* 0x000fe400078e00ff */
[----:B------:R1:W-:Y:S04]  /*2d10*/  ATOMS.OR RZ, [UR4+0x14], R2 ;  /* 0x00001402ffff798c */ /* 0x0003e8000b000004 */
[----:B------:R1:W-:Y:S04]  /*2d20*/  ATOMS.OR RZ, [UR4+0x18], R0 ;  /* 0x00001800ffff798c */ /* 0x0003e8000b000004 */
[----:B------:R1:W-:Y:S01]  /*2d30*/  STS [UR37+0x130], R3 ;  /* 0x00013003ff007988 */ /* 0x0003e20008000825 */
[----:B------:R-:W-:Y:S05]  /*2d40*/  BRA `(.L_x_52) ;  /* 0x0000000000107947 */ /* 0x000fea0003800000 */
.L_x_51:
[----:B------:R-:W-:Y:S02]  /*2d50*/  MOV R0, 0xffffffff ;  /* 0xffffffff00007802 */ /* 0x000fe40000000f00 */
[----:B------:R-:W-:-:S03]  /*2d60*/  MOV R2, 0x2d90 ;  /* 0x00002d9000027802 */ /* 0x000fc60000000f00 */
[----:B------:R1:W-:Y:S04]  /*2d70*/  STS [UR37+0x130], R0 ;  /* 0x00013000ff007988 */ /* 0x0003e80008000825 */
[----:B-1-3-5:R-:W-:Y:S05]  /*2d80*/  CALL.REL.NOINC `($__internal_1_$__cuda_sm10x_tcgen05_guardrail_trap_phase_invalid_during_alloc) ;  /* 0x0000003c00a87944 */ /* 0x02afea0003c00000 */
.L_x_52:
[----:B------:R-:W-:Y:S05]  /*2d90*/  WARPSYNC.ALL ;  /* 0x0000000000007948 */ /* 0x000fea0003800000 */
[----:B------:R-:W2:Y:S01]  /*2da0*/  S2UR UR5, SR_CgaCtaId ;  /* 0x00000000000579c3 */ /* 0x000ea20000008800 */
[----:B------:R-:W-:Y:S01]  /*2db0*/  UMOV UR4, 0x400 ;  /* 0x0000040000047882 */ /* 0x000fe20000000000 */
[----:B------:R-:W-:-:S06]  /*2dc0*/  NOP ;  /* 0x0000000000007918 */ /* 0x000fcc0000000000 */
[----:B------:R-:W-:Y:S06]  /*2dd0*/  BAR.ARV 0x6, 0xa0 ;  /* 0x0182800000007b1d */ /* 0x000fec0000002000 */
[----:B------:R-:W4:Y:S01]  /*2de0*/  LDCU UR7, c[0x0][0x38c] ;  /* 0x00007180ff0777ac */ /* 0x000f220008000800 */
[----:B------:R-:W-:Y:S01]  /*2df0*/  IMAD.MOV.U32 R11, RZ, RZ, 0x1 ;  /* 0x00000001ff0b7424 */ /* 0x000fe200078e00ff */
[----:B------:R-:W-:Y:S01]  /*2e00*/  CS2R R8, SRZ ;  /* 0x0000000000087805 */ /* 0x000fe2000001ff00 */
[----:B------:R-:W-:Y:S01]  /*2e10*/  IMAD.MOV.U32 R10, RZ, RZ, RZ ;  /* 0x000000ffff0a7224 */ /* 0x000fe200078e00ff */
[----:B------:R-:W3:Y:S01]  /*2e20*/  LDCU UR6, c[0x0][0x38c] ;  /* 0x00007180ff0677ac */ /* 0x000ee20008000800 */
[----:B------:R-:W-:Y:S01]  /*2e30*/  UMOV UR15, URZ ;  /* 0x000000ff000f7c82 */ /* 0x000fe20008000000 */
[----:B------:R-:W-:Y:S01]  /*2e40*/  UMOV UR14, URZ ;  /* 0x000000ff000e7c82 */ /* 0x000fe20008000000 */
[----:B--2---:R-:W-:Y:S01]  /*2e50*/  ULEA UR5, UR5, UR4, 0x18 ;  /* 0x0000000405057291 */ /* 0x004fe2000f8ec0ff */
[----:B------:R-:W-:Y:S01]  /*2e60*/  UMOV UR24, 0x0 ;  /* 0x0000000000187882 */ /* 0x000fe20000000000 */
[----:B------:R-:W-:-:S02]  /*2e70*/  UMOV UR25, 0x4100490 ;  /* 0x0410049000197882 */ /* 0x000fc40000000000 */
[----:B------:R-:W-:Y:S02]  /*2e80*/  UIADD3 UR10, UPT, UPT, UR5, 0x2400, URZ ;  /* 0x00002400050a7890 */ /* 0x000fe4000fffe0ff */
[----:B------:R-:W-:Y:S02]  /*2e90*/  UIADD3 UR11, UPT, UPT, UR5, 0xe400, URZ ;  /* 0x0000e400050b7890 */ /* 0x000fe4000fffe0ff */
[----:B----4-:R-:W-:Y:S01]  /*2ea0*/  UIADD3 UR7, UPT, UPT, UR7, 0x7f, URZ ;  /* 0x0000007f07077890 */ /* 0x010fe2000fffe0ff */
[----:B-1----:R-:W1:Y:S01]  /*2eb0*/  LDS R0, [UR5+0x130] ;  /* 0x00013005ff007984 */ /* 0x002e620008000800 */
[----:B------:R-:W-:Y:S02]  /*2ec0*/  USHF.R.U32.HI UR10, URZ, 0x4, UR10 ;  /* 0x00000004ff0a7899 */ /* 0x000fe4000801160a */
[----:B------:R-:W-:Y:S02]  /*2ed0*/  USHF.R.S32.HI UR4, URZ, 0x1f, UR7 ;  /* 0x0000001fff047899 */ /* 0x000fe40008011407 */
[----:B------:R-:W-:-:S02]  /*2ee0*/  USHF.R.U32.HI UR11, URZ, 0x4, UR11 ;  /* 0x00000004ff0b7899 */ /* 0x000fc4000801160b */
[----:B------:R-:W-:Y:S02]  /*2ef0*/  ULEA.HI UR4, UR4, UR7, URZ, 0x7 ;  /* 0x0000000704047291 */ /* 0x000fe4000f8f38ff */
[----:B------:R-:W-:Y:S02]  /*2f00*/  ULOP3.LUT UR10, UR10, 0x3fff, URZ, 0xc0, !UPT ;  /* 0x00003fff0a0a7892 */ /* 0x000fe4000f8ec0ff */
[----:B------:R-:W-:Y:S02]  /*2f10*/  USHF.R.S32.HI UR4, URZ, 0x7, UR4 ;  /* 0x00000007ff047899 */ /* 0x000fe40008011404 */
[----:B------:R-:W-:Y:S02]  /*2f20*/  ULOP3.LUT UR11, UR11, 0x3fff, URZ, 0xc0, !UPT ;  /* 0x00003fff0b0b7892 */ /* 0x000fe4000f8ec0ff */
[----:B------:R-:W-:Y:S01]  /*2f30*/  UISETP.LT.AND UP0, UPT, UR4, 0x1, UPT ;  /* 0x000000010400788c */ /* 0x000fe2000bf01270 */
[----:B------:R-:W-:Y:S01]  /*2f40*/  UMOV UR22, 0x0 ;  /* 0x0000000000167882 */ /* 0x000fe20000000000 */
[----:B------:R-:W-:-:S02]  /*2f50*/  UMOV UR23, 0x4100490 ;  /* 0x0410049000177882 */ /* 0x000fc40000000000 */
[----:B------:R-:W-:Y:S02]  /*2f60*/  USEL UR9, UR4, 0x1, !UP0 ;  /* 0x0000000104097887 */ /* 0x000fe4000c000000 */
[----:B------:R-:W-:Y:S02]  /*2f70*/  ULOP3.LUT UR10, UR10, 0x10000, URZ, 0xfc, !UPT ;  /* 0x000100000a0a7892 */ /* 0x000fe4000f8efcff */
[----:B------:R-:W-:Y:S02]  /*2f80*/  ULOP3.LUT UR11, UR11, 0x10000, URZ, 0xfc, !UPT ;  /* 0x000100000b0b7892 */ /* 0x000fe4000f8efcff */
[----:B------:R-:W-:Y:S02]  /*2f90*/  UIADD3 UR9, UPT, UPT, -UR9, URZ, URZ ;  /* 0x000000ff09097290 */ /* 0x000fe4000fffe1ff */
[----:B---3--:R-:W-:Y:S01]  /*2fa0*/  UISETP.GE.AND UP3, UPT, UR6, 0x1, UPT ;  /* 0x000000010600788c */ /* 0x008fe2000bf66270 */
[----:B------:R-:W-:Y:S01]  /*2fb0*/  UMOV UR20, 0x0 ;  /* 0x0000000000147882 */ /* 0x000fe20000000000 */
[----:B------:R-:W-:Y:S01]  /*2fc0*/  UMOV UR21, 0x4100490 ;  /* 0x0410049000157882 */ /* 0x000fe20000000000 */
[----:B------:R-:W-:Y:S01]  /*2fd0*/  UMOV UR18, 0x0 ;  /* 0x0000000000127882 */ /* 0x000fe20000000000 */
[----:B------:R-:W-:Y:S01]  /*2fe0*/  UMOV UR19, 0x4100490 ;  /* 0x0410049000137882 */ /* 0x000fe20000000000 */
[----:B-1----:R-:W-:-:S15]  /*2ff0*/  R2UR UR16, R0 ;  /* 0x00000000001072ca */ /* 0x002fde00000e0000 */
.L_x_61:
[----:B------:R-:W-:Y:S02]  /*3000*/  LEA R0, R10, UR5, 0x3 ;  /* 0x000000050a007c11 */ /* 0x000fe4000f8e18ff */
[----:B------:R-:W-:Y:S02]  /*3010*/  SHF.L.U32 R5, R9, 0x1f, RZ ;  /* 0x0000001f09057819 */ /* 0x000fe400000006ff */
[----:B------:R-:W-:Y:S01]  /*3020*/  PLOP3.LUT P0, PT, PT, PT, UP3, 0x80, 0x8 ;  /* 0x000000000008781c */ /* 0x000fe20003f0f038 */
[----:B------:R-:W-:Y:S01]  /*3030*/  VIADD R3, R0, 0x90 ;  /* 0x0000009000037836 */ /* 0x000fe20000000000 */
[----:B-1----:R-:W1:Y:S02]  /*3040*/  SYNCS.PHASECHK.TRANS64.TRYWAIT P1, [R0+URZ+0x80], R5 ;  /* 0x00008005000075a7 */ /* 0x002e6400080211ff */
[----:B-1-3--:R-:W-:Y:S09]  /*3050*/  @!P1 BRA `(.L_x_55) ;  /* 0x0000003400c09947 */ /* 0x00aff20003800000 */
.L_x_116:
[----:B------:R-:W-:Y:S01]  /*3060*/  LEA R4, R10, UR5, 0x4 ;  /* 0x000000050a047c11 */ /* 0x000fe2000f8e20ff */
[----:B------:R-:W-:Y:S01]  /*3070*/  @UP3 ULEA UR6, UR14, UR5, 0x3 ;  /* 0x000000050e063291 */ /* 0x000fe2000f8e18ff */
[----:B------:R-:W-:Y:S01]  /*3080*/  PLOP3.LUT P2, PT, PT, PT, PT, 0x80, 0x8 ;  /* 0x000000000008781c */ /* 0x000fe20003f4f070 */
[----:B------:R-:W-:Y:S01]  /*3090*/  ULEA UR7, UR15, UR5, 0x3 ;  /* 0x000000050f077291 */ /* 0x000fe2000f8e18ff */
[----:B------:R-:W-:Y:S02]  /*30a0*/  PRMT R3, RZ, 0x654, R3 ;  /* 0x00000654ff037816 */ /* 0x000fe40000000003 */
[----:B-1----:R-:W1:Y:S01]  /*30b0*/  LDS.128 R4, [R4+0x110] ;  /* 0x0001100004047984 */ /* 0x002e620000000c00 */
[----:B------:R-:W-:Y:S02]  /*30c0*/  @P0 SHF.L.U32 R2, R8, 0x1f, RZ ;  /* 0x0000001f08020819 */ /* 0x000fe400000006ff */
[----:B------:R-:W-:Y:S01]  /*30d0*/  SHF.L.U32 R0, R11, 0x1f, RZ ;  /* 0x0000001f0b007819 */ /* 0x000fe200000006ff */
[----:B------:R-:W-:Y:S01]  /*30e0*/  @!PT LDS RZ, [RZ] ;  /* 0x00000000fffff984 */ /* 0x000fe20000000800 */
[----:B------:R-:W-:Y:S01]  /*30f0*/  @!PT LDS RZ, [RZ] ;  /* 0x00000000fffff984 */ /* 0x000fe20000000800 */
[----:B------:R-:W-:Y:S01]  /*3100*/  @!PT LDS RZ, [RZ] ;  /* 0x00000000fffff984 */ /* 0x000fe20000000800 */
[----:B------:R-:W-:Y:S01]  /*3110*/  @!PT LDS RZ, [RZ] ;  /* 0x00000000fffff984 */ /* 0x000fe20000000800 */
[----:B------:R2:W-:Y:S06]  /*3120*/  MEMBAR.ALL.CTA ;  /* 0x0000000000007992 */ /* 0x0005ec0000008000 */
[----:B--2---:R-:W2:Y:S02]  /*3130*/  FENCE.VIEW.ASYNC.S ;  /* 0x00000000000073c6 */ /* 0x004ea40000000000 */
[----:B--2---:R2:W-:Y:S01]  /*3140*/  SYNCS.ARRIVE.TRANS64.RED.A1T0 RZ, [R3+URZ], RZ ;  /* 0x000000ff03ff79a7 */ /* 0x0045e200081004ff */
[----:B------:R2:W3:Y:S01]  /*3150*/  @P0 SYNCS.PHASECHK.TRANS64.TRYWAIT P2, [UR6], R2 ;  /* 0x00000002ff0005a7 */ /* 0x0004e20008041106 */
[----:B------:R-:W-:Y:S01]  /*3160*/  ULEA.HI UR6, UR15, UR15, URZ, 0x1 ;  /* 0x0000000f0f067291 */ /* 0x000fe2000f8f08ff */
[----:B-1----:R-:W-:-:S03]  /*3170*/  LOP3.LUT P1, RZ, R6, 0x1, RZ, 0xc0, !PT ;  /* 0x0000000106ff7812 */ /* 0x002fc6000782c0ff */
[----:B------:R-:W-:Y:S02]  /*3180*/  USHF.L.U32 UR8, UR6, 0x5, URZ ;  /* 0x0000000506087899 */ /* 0x000fe400080006ff */
[----:B------:R-:W-:Y:S02]  /*3190*/  ULOP3.LUT UR6, UR6, 0xffe, URZ, 0xc0, !UPT ;  /* 0x00000ffe06067892 */ /* 0x000fe4000f8ec0ff */
[----:B------:R-:W-:Y:S02]  /*31a0*/  ULOP3.LUT UR8, UR8, 0xffffffc0, URZ, 0xc0, !UPT ;  /* 0xffffffc008087892 */ /* 0x000fe4000f8ec0ff */
[----:B------:R-:W-:Y:S02]  /*31b0*/  UIADD3 UR6, UPT, UPT, -UR6, UR15, URZ ;  /* 0x0000000f06067290 */ /* 0x000fe4000fffe1ff */
[----:B------:R-:W-:Y:S01]  /*31c0*/  UIADD3 UR8, UPT, UPT, UR16, UR8, URZ ;  /* 0x0000000810087290 */ /* 0x000fe2000fffe0ff */
[----:B------:R-:W1:Y:S03]  /*31d0*/  SYNCS.PHASECHK.TRANS64.TRYWAIT P0, [UR7+0xc0], R0 ;  /* 0x0000c000ff0075a7 */ /* 0x000e660008001107 */
[----:B------:R-:W-:Y:S01]  /*31e0*/  ULEA UR8, UR6, UR8, 0x14 ;  /* 0x0000000806087291 */ /* 0x000fe2000f8ea0ff */
[----:B-123--:R-:W-:Y:S11]  /*31f0*/  @!P0 BRA `(.L_x_56) ;  /* 0x00000034006c8947 */ /* 0x00eff60003800000 */
.L_x_118:
[----:B------:R-:W-:Y:S01]  /*3200*/  IADD3 R10, PT, PT, R10, 0x1, RZ ;  /* 0x000000010a0a7810 */ /* 0x000fe20007ffe0ff */
[----:B------:R-:W-:Y:S06]  /*3210*/  BRA.U !UP3, `(.L_x_57) ;  /* 0x000000010bc07547 */ /* 0x000fec000b800000 */
[----:B------:R-:W-:Y:S01]  /*3220*/  UPLOP3.LUT UP4, UPT, UPT, UPT, UPT, 0x40, 0x4 ;  /* 0x000000000004789c */ /* 0x000fe20003f8e870 */
[----:B------:R-:W-:Y:S01]  /*3230*/  UMOV UR13, UR9 ;  /* 0x00000009000d7c82 */ /* 0x000fe20008000000 */
[----:B------:R-:W-:Y:S01]  /*3240*/  UMOV UR12, UR4 ;  /* 0x00000004000c7c82 */ /* 0x000fe20008000000 */
[----:B------:R-:W-:-:S08]  /*3250*/  UMOV UR17, UR14 ;  /* 0x0000000e00117c82 */ /* 0x000fd00008000000 */
.L_x_60:
[----:B------:R-:W-:Y:S02]  /*3260*/  UIADD3 UR13, UPT, UPT, UR13, 0x1, URZ ;  /* 0x000000010d0d7890 */ /* 0x000fe4000fffe0ff */
[----:B--2---:R-:W-:Y:S02]  /*3270*/  ULEA UR6, UR17, UR5, 0x3 ;  /* 0x0000000511067291 */ /* 0x004fe4000f8e18ff */
[----:B------:R-:W-:Y:S01]  /*3280*/  UISETP.NE.AND UP0, UPT, UR13, URZ, UPT ;  /* 0x000000ff0d00728c */ /* 0x000fe2000bf05270 */
[----:B---3--:R-:W-:Y:S10]  /*3290*/  @P2 BRA `(.L_x_58) ;  /* 0x00000000000c2947 */ /* 0x008ff40003800000 */
[----:B-1----:R-:W-:Y:S04]  /*32a0*/  SHF.L.U32 R3, R8, 0x1f, RZ ;  /* 0x0000001f08037819 */ /* 0x002fe800000006ff */
[----:B------:R-:W1:Y:S02]  /*32b0*/  SYNCS.PHASECHK.TRANS64.TRYWAIT P0, [UR6], R3 ;  /* 0x00000003ff0075a7 */ /* 0x000e640008001106 */
[----:B-1----:R-:W-:Y:S05]  /*32c0*/  @!P0 BRA `(.L_x_59) ;  /* 0x0000003400508947 */ /* 0x002fea0003800000 */
.L_x_58:
[----:B------:R-:W-:Y:S01]  /*32d0*/  UISETP.NE.AND UP1, UPT, UR12, 0x1, UPT ;  /* 0x000000010c00788c */ /* 0x000fe2000bf25270 */
[----:B------:R-:W-:Y:S01]  /*32e0*/  PLOP3.LUT P2, PT, PT, PT, PT, 0x80, 0x8 ;  /* 0x000000000008781c */ /* 0x000fe20003f4f070 */
[----:B------:R-:W-:Y:S02]  /*32f0*/  UIADD3 UR14, UPT, UPT, UR17, 0x1, URZ ;  /* 0x00000001110e7890 */ /* 0x000fe4000fffe0ff */
[----:B------:R-:W-:Y:S02]  /*3300*/  ULEA UR28, UR17, UR11, 0x9 ;  /* 0x0000000b111c7291 */ /* 0x000fe4000f8e48ff */
[----:B------:R-:W-:Y:S01]  /*3310*/  UISETP.NE.AND UP2, UPT, UR14, 0x6, UPT ;  /* 0x000000060e00788c */ /* 0x000fe2000bf45270 */
[----:B------:R-:W-:Y:S01]  /*3320*/  PLOP3.LUT P0, PT, PT, PT, UP1, 0x80, 0x8 ;  /* 0x000000000008781c */ /* 0x000fe20003f0f018 */
[----:B------:R-:W-:Y:S02]  /*3330*/  UIADD3 UR40, UPT, UPT, UR28, 0x2, URZ ;  /* 0x000000021c287890 */ /* 0x000fe4000fffe0ff */
[----:B------:R-:W-:Y:S02]  /*3340*/  USEL UR27, URZ, 0x1, UP2 ;  /* 0x00000001ff1b7887 */ /* 0x000fe40009000000 */
[----:B------:R-:W-:Y:S02]  /*3350*/  USEL UR14, UR14, URZ, UP2 ;  /* 0x000000ff0e0e7287 */ /* 0x000fe40009000000 */
[----:B------:R-:W-:Y:S02]  /*3360*/  UIADD3 UR36, UPT, UPT, UR28, 0x4, URZ ;  /* 0x000000041c247890 */ /* 0x000fe4000fffe0ff */
[----:B------:R-:W-:Y:S01]  /*3370*/  @UP1 ULEA UR26, UR14, UR5, 0x3 ;  /* 0x000000050e1a1291 */ /* 0x000fe2000f8e18ff */
[----:B------:R-:W-:Y:S01]  /*3380*/  LOP3.LUT R8, R8, UR27, RZ, 0x3c, !PT ;  /* 0x0000001b08087c12 */ /* 0x000fe2000f8e3cff */
[----:B------:R-:W-:Y:S02]  /*3390*/  UIADD3 UR32, UPT, UPT, UR28, 0x6, URZ ;  /* 0x000000061c207890 */ /* 0x000fe4000fffe0ff */
[----:B------:R-:W-:Y:S01]  /*33a0*/  UIADD3 UR6, UPT, UPT, UR6, 0x30, URZ ;  /* 0x0000003006067890 */ /* 0x000fe2000fffe0ff */
[----:B-1----:R-:W-:Y:S01]  /*33b0*/  @P0 SHF.L.U32 R0, R8, 0x1f, RZ ;  /* 0x0000001f08000819 */ /* 0x002fe200000006ff */
[----:B------:R-:W-:Y:S01]  /*33c0*/  UIADD3 UR12, UPT, UPT, UR12, -0x1, URZ ;  /* 0xffffffff0c0c7890 */ /* 0x000fe2000fffe0ff */
[----:B------:R-:W-:Y:S02]  /*33d0*/  UMOV UR29, 0x40004040 ;  /* 0x40004040001d7882 */ /* 0x000fe40000000000 */
[----:B------:R2:W3:Y:S01]  /*33e0*/  @P0 SYNCS.PHASECHK.TRANS64.TRYWAIT P2, [UR26], R0 ;  /* 0x00000000ff0005a7 */ /* 0x0004e2000804111a */
[----:B------:R-:W-:Y:S01]  /*33f0*/  ULEA UR26, UR17, UR10, 0x9 ;  /* 0x0000000a111a7291 */ /* 0x000fe2000f8e48ff */
[----:B------:R-:W-:Y:S01]  /*3400*/  UMOV UR27, 0x40004040 ;  /* 0x40004040001b7882 */ /* 0x000fe20000000000 */
[----:B------:R-:W-:Y:S02]  /*3410*/  UMOV UR41, 0x40004040 ;  /* 0x4000404000297882 */ /* 0x000fe40000000000 */
[----:B------:R-:W-:Y:S02]  /*3420*/  UIADD3 UR38, UPT, UPT, UR26, 0x2, URZ ;  /* 0x000000021a267890 */ /* 0x000fe4000fffe0ff */
[----:B------:R-:W-:Y:S02]  /*3430*/  UIADD3 UR34, UPT, UPT, UR26, 0x4, URZ ;  /* 0x000000041a227890 */ /* 0x000fe4000fffe0ff */
[----:B------:R-:W-:Y:S01]  /*3440*/  UIADD3 UR30, UPT, UPT, UR26, 0x6, URZ ;  /* 0x000000061a1e7890 */ /* 0x000fe2000fffe0ff */
[----:B------:R2:W-:Y:S01]  /*3450*/  UTCQMMA gdesc[UR26], gdesc[UR28], tmem[UR8], tmem[UR24], idesc[UR25], UP4 ;  /* 0x00ff181c1a0075ea */ /* 0x0005e2000a000308 */
[----:B------:R-:W-:Y:S01]  /*3460*/  UPLOP3.LUT UP4, UPT, UPT, UPT, UPT, 0x80, 0x8 ;  /* 0x000000000008789c */ /* 0x000fe20003f8f070 */
[----:B------:R-:W-:Y:S01]  /*3470*/  UMOV UR39, 0x40004040 ;  /* 0x4000404000277882 */ /* 0x000fe20000000000 */
[----:B------:R-:W-:Y:S01]  /*3480*/  UMOV UR37, 0x40004040 ;  /* 0x4000404000257882 */ /* 0x000fe20000000000 */
[----:B------:R2:W-:Y:S01]  /*3490*/  UTCQMMA gdesc[UR38], gdesc[UR40], tmem[UR8], tmem[UR22], idesc[UR23], UPT ;  /* 0x00ff1628260075ea */ /* 0x0005e2000b800308 */
[----:B------:R-:W-:Y:S01]  /*34a0*/  UMOV UR35, 0x40004040 ;  /* 0x4000404000237882 */ /* 0x000fe20000000000 */
[----:B------:R-:W-:Y:S01]  /*34b0*/  UMOV UR33, 0x40004040 ;  /* 0x4000404000217882 */ /* 0x000fe20000000000 */
[----:B------:R-:W-:Y:S01]  /*34c0*/  UMOV UR31, 0x40004040 ;  /* 0x40004040001f7882 */ /* 0x000fe20000000000 */
[----:B------:R2:W-:Y:S01]  /*34d0*/  UTCQMMA gdesc[UR34], gdesc[UR36], tmem[UR8], tmem[UR20], idesc[UR21], UPT ;  /* 0x00ff1424220075ea */ /* 0x0005e2000b800308 */
[----:B------:R2:W-:Y:S01]  /*34e0*/  UTCQMMA gdesc[UR30], gdesc[UR32], tmem[UR8], tmem[UR18], idesc[UR19], UPT ;  /* 0x00ff12201e0075ea */ /* 0x0005e2000b800308 */
[----:B------:R2:W-:Y:S01]  /*34f0*/  UTCBAR [UR6], URZ ;  /* 0x000000ff060073e9 */ /* 0x0005e200080000ff */
[----:B------:R-:W-:Y:S01]  /*3500*/  UMOV UR17, UR14 ;  /* 0x0000000e00117c82 */ /* 0x000fe20008000000 */
[----:B------:R-:W-:Y:S05]  /*3510*/  BRA.U UP0, `(.L_x_60) ;  /* 0xfffffffd00507547 */ /* 0x000fea000b83ffff */
.L_x_57:
[----:B------:R-:W-:Y:S01]  /*3520*/  UIADD3 UR15, UPT, UPT, UR15, 0x1, URZ ;  /* 0x000000010f0f7890 */ /* 0x000fe2000fffe0ff */
[C---:B------:R-:W-:Y:S01]  /*3530*/  ISETP.NE.AND P0, PT, R10.reuse, 0x2, PT ;  /* 0x000000020a00780c */ /* 0x040fe20003f05270 */
[----:B------:R-:W-:Y:S02]  /*3540*/  UIADD3 UR7, UPT, UPT, UR7, 0xa0, URZ ;  /* 0x000000a007077890 */ /* 0x000fe4000fffe0ff */
[----:B------:R-:W-:Y:S01]  /*3550*/  UISETP.NE.AND UP0, UPT, UR15, 0x4, UPT ;  /* 0x000000040f00788c */ /* 0x000fe2000bf05270 */
[----:B-12---:R-:W-:Y:S02]  /*3560*/  SEL R0, RZ, 0x1, P0 ;  /* 0x00000001ff007807 */ /* 0x006fe40000000000 */
[----:B------:R-:W-:Y:S01]  /*3570*/  SEL R10, R10, RZ, P0 ;  /* 0x000000ff0a0a7207 */ /* 0x000fe20000000000 */
[----:B------:R-:W-:Y:S01]  /*3580*/  USEL UR6, URZ, 0x1, UP0 ;  /* 0x00000001ff067887 */ /* 0x000fe20008000000 */
[----:B------:R-:W-:Y:S01]  /*3590*/  LOP3.LUT R9, R9, R0, RZ, 0x3c, !PT ;  /* 0x0000000009097212 */ /* 0x000fe200078e3cff */
[----:B------:R-:W-:Y:S01]  /*35a0*/  USEL UR15, UR15, URZ, UP0 ;  /* 0x000000ff0f0f7287 */ /* 0x000fe20008000000 */
[----:B------:R1:W-:Y:S03]  /*35b0*/  UTCBAR [UR7], URZ ;  /* 0x000000ff070073e9 */ /* 0x0003e600080000ff */
[----:B------:R-:W-:Y:S01]  /*35c0*/  LOP3.LUT R11, R11, UR6, RZ, 0x3c, !PT ;  /* 0x000000060b0b7c12 */ /* 0x000fe2000f8e3cff */
[----:B------:R-:W-:Y:S07]  /*35d0*/  @P1 BRA `(.L_x_61) ;  /* 0xfffffff800881947 */ /* 0x000fee000383ffff */
[----:B------:R-:W2:Y:S01]  /*35e0*/  S2UR UR4, SR_CgaCtaId ;  /* 0x00000000000479c3 */ /* 0x000ea20000008800 */
[----:B------:R-:W-:Y:S01]  /*35f0*/  ELECT P0, URZ, PT ;  /* 0x0000000000ff782f */ /* 0x000fe20003800000 */
[----:B------:R-:W-:Y:S01]  /*3600*/  IMAD.MOV.U32 R0, RZ, RZ, 0x1 ;  /* 0x00000001ff007424 */ /* 0x000fe200078e00ff */
[----:B------:R-:W-:Y:S01]  /*3610*/  UIADD3 UR5, UPT, UPT, UR5, 0xc0, URZ ;  /* 0x000000c005057890 */ /* 0x000fe2000fffe0ff */
[----:B------:R-:W-:Y:S01]  /*3620*/  SHF.L.U32 R3, R11, 0x1f, RZ ;  /* 0x0000001f0b037819 */ /* 0x000fe200000006ff */
[----:B------:R-:W-:-:S03]  /*3630*/  UMOV UR6, 0x40 ;  /* 0x0000004000067882 */ /* 0x000fc60000000000 */
[----:B------:R-:W-:Y:S01]  /*3640*/  UVIRTCOUNT.DEALLOC.SMPOOL 0x80 ;  /* 0x000000800000784c */ /* 0x000fe20000000000 */
[----:B--2---:R-:W-:Y:S02]  /*3650*/  ULEA UR4, UR4, UR6, 0x18 ;  /* 0x0000000604047291 */ /* 0x004fe4000f8ec0ff */
[----:B------:R-:W-:-:S07]  /*3660*/  ULEA UR6, UR15, UR5, 0x3 ;  /* 0x000000050f067291 */ /* 0x000fce000f8e18ff */
[----:B------:R2:W-:Y:S02]  /*3670*/  @P0 STS.U8 [UR4+0x1c], R0 ;  /* 0x00001c00ff000988 */ /* 0x0005e40008000004 */
[----:B------:R-:W4:Y:S02]  /*3680*/  SYNCS.PHASECHK.TRANS64.TRYWAIT P0, [UR6], R3 ;  /* 0x00000003ff0075a7 */ /* 0x000f240008001106 */
[----:B--2-4-:R-:W-:Y:S05]  /*3690*/  @!P0 BRA `(.L_x_62) ;  /* 0x0000003000748947 */ /* 0x014fea0003800000 */
.L_x_121:
[----:B-1----:R-:W-:-:S04]  /*36a0*/  UIADD3 UR7, UPT, UPT, UR15, 0x1, URZ ;  /* 0x000000010f077890 */ /* 0x002fc8000fffe0ff */
[----:B------:R-:W-:-:S04]  /*36b0*/  UISETP.NE.AND UP0, UPT, UR7, 0x4, UPT ;  /* 0x000000040700788c */ /* 0x000fc8000bf05270 */
[----:B------:R-:W-:Y:S02]  /*36c0*/  USEL UR8, URZ, 0x1, UP0 ;  /* 0x00000001ff087887 */ /* 0x000fe40008000000 */
[----:B------:R-:W-:-:S04]  /*36d0*/  USEL UR7, UR7, URZ, UP0 ;  /* 0x000000ff07077287 */ /* 0x000fc80008000000 */
[----:B------:R-:W-:Y:S01]  /*36e0*/  ULEA UR6, UR7, UR5, 0x3 ;  /* 0x0000000507067291 */ /* 0x000fe2000f8e18ff */
[----:B------:R-:W-:-:S04]  /*36f0*/  LOP3.LUT R2, R11, UR8, RZ, 0x3c, !PT ;  /* 0x000000080b027c12 */ /* 0x000fc8000f8e3cff */
[----:B--2---:R-:W-:-:S04]  /*3700*/  SHF.L.U32 R3, R2, 0x1f, RZ ;  /* 0x0000001f02037819 */ /* 0x004fc800000006ff */
[----:B------:R-:W1:Y:S02]  /*3710*/  SYNCS.PHASECHK.TRANS64.TRYWAIT P0, [UR6], R3 ;  /* 0x00000003ff0075a7 */ /* 0x000e640008001106 */
[----:B-1----:R-:W-:Y:S05]  /*3720*/  @!P0 BRA `(.L_x_63) ;  /* 0x0000003000688947 */ /* 0x002fea0003800000 */
.L_x_123:
        /* <DEDUP_REMOVED lines=9> */
.L_x_125:
[----:B------:R-:W-:-:S04]  /*37c0*/  UIADD3 UR7, UPT, UPT, UR7, 0x1, URZ ;  /* 0x0000000107077890 */ /* 0x000fc8000fffe0ff */
[----:B------:R-:W-:-:S04]  /*37d0*/  UISETP.NE.AND UP0, UPT, UR7, 0x4, UPT ;  /* 0x000000040700788c */ /* 0x000fc8000bf05270 */
[----:B------:R-:W-:Y:S02]  /*37e0*/  USEL UR6, URZ, 0x1, UP0 ;  /* 0x00000001ff067887 */ /* 0x000fe40008000000 */
[----:B------:R-:W-:-:S04]  /*37f0*/  USEL UR7, UR7, URZ, UP0 ;  /* 0x000000ff07077287 */ /* 0x000fc80008000000 */
[----:B------:R-:W-:Y:S01]  /*3800*/  ULEA UR7, UR7, UR5, 0x3 ;  /* 0x0000000507077291 */ /* 0x000fe2000f8e18ff */
[----:B-1----:R-:W-:-:S04]  /*3810*/  LOP3.LUT R3, R2, UR6, RZ, 0x3c, !PT ;  /* 0x0000000602037c12 */ /* 0x002fc8000f8e3cff */
[----:B------:R-:W-:-:S04]  /*3820*/  SHF.L.U32 R3, R3, 0x1f, RZ ;  /* 0x0000001f03037819 */ /* 0x000fc800000006ff */
[----:B------:R-:W1:Y:S02]  /*3830*/  SYNCS.PHASECHK.TRANS64.TRYWAIT P0, [UR7], R3 ;  /* 0x00000003ff0075a7 */ /* 0x000e640008001107 */
[----:B-1----:R-:W-:Y:S05]  /*3840*/  @!P0 BRA `(.L_x_65) ;  /* 0x0000003000508947 */ /* 0x002fea0003800000 */
.L_x_127:
[----:B------:R-:W-:Y:S01]  /*3850*/  NOP ;  /* 0x0000000000007918 */ /* 0x000fe20000000000 */
[----:B-1----:R-:W1:Y:S01]  /*3860*/  LDS R0, [UR4+0x14] ;  /* 0x00001404ff007984 */ /* 0x002e620008000800 */
[----:B------:R-:W-:Y:S01]  /*3870*/  ULOP3.LUT UR6, UR16, 0xffff, URZ, 0xc0, !UPT ;  /* 0x0000ffff10067892 */ /* 0x000fe2000f8ec0ff */
[----:B------:R-:W-:Y:S01]  /*3880*/  UMOV UR8, 0xffff ;  /* 0x0000ffff00087882 */ /* 0x000fe20000000000 */
[----:B------:R-:W-:Y:S02]  /*3890*/  UMOV UR5, 0x1 ;  /* 0x0000000100057882 */ /* 0x000fe40000000000 */
[----:B------:R-:W-:-:S04]  /*38a0*/  USHF.R.U32.HI UR6, URZ, 0x5, UR6 ;  /* 0x00000005ff067899 */ /* 0x000fc80008011606 */
[----:B------:R-:W-:Y:S02]  /*38b0*/  USHF.L.U32 UR8, UR8, UR6, URZ ;  /* 0x0000000608087299 */ /* 0x000fe400080006ff */
[----:B------:R-:W-:-:S04]  /*38c0*/  USHF.L.U32 UR5, UR5, UR6, URZ ;  /* 0x0000000605057299 */ /* 0x000fc800080006ff */
[----:B-1----:R-:W-:-:S04]  /*38d0*/  LOP3.LUT R0, R0, UR8, RZ, 0xc0, !PT ;  /* 0x0000000800007c12 */ /* 0x002fc8000f8ec0ff */
[----:B------:R-:W-:-:S13]  /*38e0*/  ISETP.NE.AND P0, PT, R0, UR8, PT ;  /* 0x0000000800007c0c */ /* 0x000fda000bf05270 */
[----:B------:R-:W-:Y:S05]  /*38f0*/  @P0 BRA `(.L_x_66) ;  /* 0x0000000000580947 */ /* 0x000fea0003800000 */
[----:B------:R-:W1:Y:S02]  /*3900*/  LDS R0, [UR4+0x18] ;  /* 0x00001804ff007984 */ /* 0x000e640008000800 */
[----:B-1----:R-:W-:-:S04]  /*3910*/  LOP3.LUT R0, R0, UR5, RZ, 0xc0, !PT ;  /* 0x0000000500007c12 */ /* 0x002fc8000f8ec0ff */
[----:B------:R-:W-:-:S13]  /*3920*/  ISETP.NE.AND P0, PT, R0, UR5, PT ;  /* 0x0000000500007c0c */ /* 0x000fda000bf05270 */
[----:B------:R-:W-:Y:S05]  /*3930*/  @P0 BRA `(.L_x_67) ;  /* 0x00000000003c0947 */ /* 0x000fea0003800000 */
[----:B------:R-:W1:Y:S01]  /*3940*/  S2R R2, SR_LANEID ;  /* 0x0000000000027919 */ /* 0x000e620000000000 */
[----:B------:R-:W-:Y:S01]  /*3950*/  ULOP3.LUT UR8, URZ, UR8, URZ, 0x33, !UPT ;  /* 0x00000008ff087292 */ /* 0x000fe2000f8e33ff */
[----:B------:R-:W-:Y:S01]  /*3960*/  LOP3.LUT R4, RZ, UR5, RZ, 0x33, !PT ;  /* 0x00000005ff047c12 */ /* 0x000fe2000f8e33ff */
[----:B------:R-:W-:Y:S02]  /*3970*/  VOTEU.ANY UR7, UPT, PT ;  /* 0x0000000000077886 */ /* 0x000fe400038e0100 */
[----:B------:R-:W-:Y:S01]  /*3980*/  UFLO.U32 UR7, UR7 ;  /* 0x00000007000772bd */ /* 0x000fe200080e0000 */
[----:B------:R-:W2:Y:S01]  /*3990*/  REDUX UR5, R4 ;  /* 0x00000000040573c4 */ /* 0x000ea20000000000 */
[----:B------:R-:W-:-:S06]  /*39a0*/  IMAD.U32 R0, RZ, RZ, UR8 ;  /* 0x00000008ff007e24 */ /* 0x000fcc000f8e00ff */
[----:B------:R4:W-:Y:S01]  /*39b0*/  UTCATOMSWS.AND URZ, UR8 ;  /* 0x0000000800ff79e3 */ /* 0x0009e20008000000 */
[----:B------:R-:W3:Y:S01]  /*39c0*/  REDUX UR6, R0 ;  /* 0x00000000000673c4 */ /* 0x000ee20000000000 */
[----:B-1----:R-:W-:Y:S01]  /*39d0*/  ISETP.EQ.U32.AND P0, PT, R2, UR7, PT ;  /* 0x0000000702007c0c */ /* 0x002fe2000bf02070 */
[----:B--2---:R-:W-:Y:S01]  /*39e0*/  IMAD.U32 R2, RZ, RZ, UR5 ;  /* 0x00000005ff027e24 */ /* 0x004fe2000f8e00ff */
[----:B---3--:R-:W-:-:S11]  /*39f0*/  MOV R3, UR6 ;  /* 0x0000000600037c02 */ /* 0x008fd60008000f00 */
[----:B------:R4:W-:Y:S04]  /*3a00*/  @P0 ATOMS.AND RZ, [UR4+0x14], R3 ;  /* 0x00001403ffff098c */ /* 0x0009e8000a800004 */
[----:B------:R4:W-:Y:S01]  /*3a10*/  @P0 ATOMS.AND RZ, [UR4+0x18], R2 ;  /* 0x00001802ffff098c */ /* 0x0009e2000a800004 */
[----:B------:R-:W-:Y:S05]  /*3a20*/  BRA `(.L_x_68) ;  /* 0x0000000000147947 */ /* 0x000fea0003800000 */
.L_x_67:
[----:B------:R-:W-:Y:S02]  /*3a30*/  MOV R2, 0x3a50 ;  /* 0x00003a5000027802 */ /* 0x000fe40000000f00 */
[----:B---3-5:R-:W-:Y:S05]  /*3a40*/  CALL.REL.NOINC `($__internal_0_$__cuda_sm10x_tcgen05_guardrail_trap_col_being_dealloced_not_returned_by_alloc) ;  /* 0x00000030006c7944 */ /* 0x028fea0003c00000 */
[----:B------:R-:W-:Y:S05]  /*3a50*/  BRA `(.L_x_68) ;  /* 0x0000000000087947 */ /* 0x000fea0003800000 */
.L_x_66:
[----:B------:R-:W-:Y:S02]  /*3a60*/  MOV R2, 0x3a80 ;  /* 0x00003a8000027802 */ /* 0x000fe40000000f00 */
[----:B---3-5:R-:W-:Y:S05]  /*3a70*/  CALL.REL.NOINC `($__internal_2_$__cuda_sm10x_tcgen05_guardrail_trap_unallocated_columns_being_dealloced) ;  /* 0x0000003000787944 */ /* 0x028fea0003c00000 */
.L_x_68:
[----:B------:R-:W-:Y:S01]  /*3a80*/  NOP ;  /* 0x0000000000007918 */ /* 0x000fe20000000000 */
[----:B----4-:R-:W-:Y:S05]  /*3a90*/  EXIT ;  /* 0x000000000000794d */ /* 0x010fea0003800000 */
.L_x_50:
[----:B------:R-:W-:-:S09]  /*3aa0*/  UISETP.NE.OR UP2, UPT, UR8, 0x3, !UP2 ;  /* 0x000000030800788c */ /* 0x000fd2000d745670 */
[----:B------:R-:W-:Y:S05]  /*3ab0*/  BRA.U UP2, `(.L_x_69) ;  /* 0x0000000902c87547 */ /* 0x000fea000b800000 */
[----:B------:R-:W1:Y:S01]  /*3ac0*/  LDCU.64 UR6, c[0x0][0x888] ;  /* 0x00011100ff0677ac */ /* 0x000e620008000a00 */
[----:B------:R-:W2:Y:S01]  /*3ad0*/  LDC R0, c[0x0][0xb30] ;  /* 0x0002cc00ff007b82 */ /* 0x000ea20000000800 */
[----:B------:R-:W-:Y:S01]  /*3ae0*/  IMAD.MOV.U32 R30, RZ, RZ, 0x1 ;  /* 0x00000001ff1e7424 */ /* 0x000fe200078e00ff */
[----:B------:R-:W-:Y:S01]  /*3af0*/  CS2R R28, SRZ ;  /* 0x00000000001c7805 */ /* 0x000fe2000001ff00 */
[----:B------:R-:W4:Y:S01]  /*3b00*/  LDCU.64 UR4, c[0x0][0x890] ;  /* 0x00011200ff0477ac */ /* 0x000f220008000a00 */
[----:B------:R-:W-:Y:S01]  /*3b10*/  IMAD.MOV.U32 R25, RZ, RZ, 0x1000 ;  /* 0x00001000ff197424 */ /* 0x000fe200078e00ff */
[----:B------:R-:W-:-:S03]  /*3b20*/  UMOV UR8, 0x400 ;  /* 0x0000040000087882 */ /* 0x000fc60000000000 */
[----:B------:R-:W3:Y:S01]  /*3b30*/  LDC R19, c[0x0][0x370] ;  /* 0x0000dc00ff137b82 */ /* 0x000ee20000000800 */
[----:B------:R-:W-:-:S07]  /*3b40*/  UPLOP3.LUT UP1, UPT, UPT, UPT, UPT, 0x40, 0x4 ;  /* 0x000000000004789c */ /* 0x000fce0003f2e870 */
[----:B------:R-:W3:Y:S01]  /*3b50*/  LDC R2, c[0x0][0xb0c] ;  /* 0x0002c300ff027b82 */ /* 0x000ee20000000800 */
[----:B-1----:R-:W-:Y:S02]  /*3b60*/  UISETP.NE.U32.AND UP2, UPT, UR6, URZ, UPT ;  /* 0x000000ff0600728c */ /* 0x002fe4000bf45070 */
[----:B------:R-:W-:Y:S02]  /*3b70*/  ULEA UR6, UR37, UR8, 0x18 ;  /* 0x0000000825067291 */ /* 0x000fe4000f8ec0ff */
[----:B------:R-:W-:Y:S02]  /*3b80*/  UISETP.NE.AND.EX UP2, UPT, UR7, URZ, UPT, UP2 ;  /* 0x000000ff0700728c */ /* 0x000fe4000bf45320 */
[----:B------:R-:W-:Y:S01]  /*3b90*/  UIADD3 UR7, UPT, UPT, UR6, 0x60, URZ ;  /* 0x0000006006077890 */ /* 0x000fe2000fffe0ff */
[----:B------:R-:W1:Y:S01]  /*3ba0*/  LDC R18, c[0x0][0xb20] ;  /* 0x0002c800ff127b82 */ /* 0x000e620000000800 */
[----:B----4-:R-:W-:Y:S01]  /*3bb0*/  UISETP.NE.U32.AND UP3, UPT, UR4, URZ, UPT ;  /* 0x000000ff0400728c */ /* 0x010fe2000bf65070 */
[----:B--2---:R-:W-:Y:S01]  /*3bc0*/  ISETP.NE.AND P1, PT, R0, 0x1, PT ;  /* 0x000000010000780c */ /* 0x004fe20003f25270 */
[----:B------:R-:W-:-:S02]  /*3bd0*/  UPRMT UR37, UR37, 0x654, UR7 ;  /* 0x0000065425257896 */ /* 0x000fc40008000007 */
[----:B------:R-:W-:-:S03]  /*3be0*/  UISETP.NE.AND.EX UP3, UPT, UR5, URZ, UPT, UP3 ;  /* 0x000000ff0500728c */ /* 0x000fc6000bf65330 */
[----:B------:R-:W2:Y:S08]  /*3bf0*/  LDC.64 R32, c[0x0][0x348] ;  /* 0x0000d200ff207b82 */ /* 0x000eb00000000a00 */
[----:B------:R-:W4:Y:S08]  /*3c00*/  LDC.64 R16, c[0x0][0xb10] ;  /* 0x0002c400ff107b82 */ /* 0x000f300000000a00 */
[----:B------:R-:W1:Y:S08]  /*3c10*/  LDC.64 R6, c[0x0][0xb18] ;  /* 0x0002c600ff067b82 */ /* 0x000e700000000a00 */
[----:B------:R-:W1:Y:S08]  /*3c20*/  LDC.64 R4, c[0x0][0xb28] ;  /* 0x0002ca00ff047b82 */ /* 0x000e700000000a00 */
[----:B---3--:R-:W1:Y:S02]  /*3c30*/  LDC R24, c[0x0][0x374] ;  /* 0x0000dd00ff187b82 */ /* 0x008e640000000800 */
.L_x_77:
[C---:B------:R-:W-:Y:S02]  /*3c40*/  LEA R0, R29.reuse, UR6, 0x3 ;  /* 0x000000061d007c11 */ /* 0x040fe4000f8e18ff */
[----:B------:R-:W-:Y:S02]  /*3c50*/  SHF.L.U32 R3, R28, 0x1f, RZ ;  /* 0x0000001f1c037819 */ /* 0x000fe400000006ff */
[----:B------:R-:W-:Y:S02]  /*3c60*/  LEA R20, R29, UR6, 0x4 ;  /* 0x000000061d147c11 */ /* 0x000fe4000f8e20ff */
[----:B---3--:R-:W3:Y:S02]  /*3c70*/  SYNCS.PHASECHK.TRANS64.TRYWAIT P0, [R0+URZ+0x80], R3 ;  /* 0x00008003000075a7 */ /* 0x008ee400080011ff */
[----:B---3--:R-:W-:Y:S05]  /*3c80*/  @!P0 BRA `(.L_x_70) ;  /* 0x0000002c00588947 */ /* 0x008fea0003800000 */
.L_x_128:
[----:B------:R-:W-:Y:S01]  /*3c90*/  ISETP.GE.AND P0, PT, R40, 0x1, PT ;  /* 0x000000012800780c */ /* 0x000fe20003f06270 */
[----:B------:R-:W1:Y:S01]  /*3ca0*/  LDS.128 R20, [R20+0x110] ;  /* 0x0001100014147984 */ /* 0x000e620000000c00 */
[----:B------:R-:W-:Y:S01]  /*3cb0*/  ISETP.NE.U32.AND P4, PT, RZ, UR4, PT ;  /* 0x00000004ff007c0c */ /* 0x000fe2000bf85070 */
[----:B---3--:R-:W-:Y:S01]  /*3cc0*/  VIADD R0, R0, 0x90 ;  /* 0x0000009000007836 */ /* 0x008fe20000000000 */
[----:B------:R-:W-:Y:S02]  /*3cd0*/  SHF.L.U32 R26, R30, 0x1f, RZ ;  /* 0x0000001f1e1a7819 */ /* 0x000fe400000006ff */
[----:B------:R-:W-:Y:S02]  /*3ce0*/  ISETP.NE.AND.EX P4, PT, RZ, UR5, PT, P4 ;  /* 0x00000005ff007c0c */ /* 0x000fe4000bf85340 */
[----:B------:R-:W-:Y:S01]  /*3cf0*/  PRMT R0, RZ, 0x654, R0 ;  /* 0x00000654ff007816 */ /* 0x000fe20000000000 */
[----:B------:R-:W-:Y:S01]  /*3d00*/  @!PT LDS RZ, [RZ] ;  /* 0x00000000fffff984 */ /* 0x000fe20000000800 */
[----:B------:R-:W-:Y:S01]  /*3d10*/  @!PT LDS RZ, [RZ] ;  /* 0x00000000fffff984 */ /* 0x000fe20000000800 */
[----:B------:R-:W-:Y:S01]  /*3d20*/  @!PT LDS RZ, [RZ] ;  /* 0x00000000fffff984 */ /* 0x000fe20000000800 */
[----:B------:R-:W-:Y:S01]  /*3d30*/  @!PT LDS RZ, [RZ] ;  /* 0x00000000fffff984 */ /* 0x000fe20000000800 */
[----:B------:R3:W-:Y:S06]  /*3d40*/  MEMBAR.ALL.CTA ;  /* 0x0000000000007992 */ /* 0x0007ec0000008000 */
[----:B---3--:R-:W3:Y:S02]  /*3d50*/  FENCE.VIEW.ASYNC.S ;  /* 0x00000000000073c6 */ /* 0x008ee40000000000 */
[----:B---3--:R3:W-:Y:S01]  /*3d60*/  SYNCS.ARRIVE.TRANS64.RED.A1T0 RZ, [R0+URZ], RZ ;  /* 0x000000ff00ff79a7 */ /* 0x0087e200081004ff */
[----:B-1----:R-:W-:Y:S11]  /*3d70*/  LOP3.LUT P3, RZ, R22, 0x1, RZ, 0xc0, !PT ;  /* 0x0000000116ff7812 */ /* 0x002ff6000786c0ff */
[----:B------:R-:W-:Y:S02]  /*3d80*/  @!UPT UIADD3 URZ, UPT, UPT, URZ, URZ, URZ ;  /* 0x000000fffffff290 */ /* 0x000fe4000fffe0ff */
[----:B------:R-:W-:Y:S02]  /*3d90*/  @P3 MOV R13, R20 ;  /* 0x00000014000d3202 */ /* 0x000fe40000000f00 */
[----:B------:R-:W-:Y:S01]  /*3da0*/  @P3 LOP3.LUT R8, R21, 0xffff, RZ, 0xc0, !PT ;  /* 0x0000ffff15083812 */ /* 0x000fe200078ec0ff */
[----:B---3--:R-:W-:Y:S06]  /*3db0*/  @!P0 BRA `(.L_x_71) ;  /* 0x0000000000a48947 */ /* 0x008fec0003800000 */
[----:B------:R-:W-:Y:S01]  /*3dc0*/  IMAD.HI.U32 R31, R24, R7, RZ ;  /* 0x00000007181f7227 */ /* 0x000fe200078e00ff */
[----:B------:R-:W-:Y:S02]  /*3dd0*/  ISETP.NE.AND P0, PT, R6, 0x1, PT ;  /* 0x000000010600780c */ /* 0x000fe40003f05270 */
[----:B------:R-:W-:Y:S01]  /*3de0*/  ISETP.NE.AND P2, PT, R40, 0x1, PT ;  /* 0x000000012800780c */ /* 0x000fe20003f45270 */
[----:B----4-:R-:W-:Y:S01]  /*3df0*/  IMAD.HI.U32 R34, R19, R16, RZ ;  /* 0x0000001013227227 */ /* 0x010fe200078e00ff */
[----:B------:R-:W-:Y:S02]  /*3e00*/  SHF.R.U32.HI R31, RZ, R18, R31 ;  /* 0x00000012ff1f7219 */ /* 0x000fe4000001161f */
[----:B------:R-:W-:Y:S01]  /*3e10*/  ISETP.NE.AND P5, PT, R2, 0x1, PT ;  /* 0x000000010200780c */ /* 0x000fe20003fa5270 */
[----:B------:R-:W-:Y:S01]  /*3e20*/  IMAD.HI.U32 R36, R13, R16, RZ ;  /* 0x000000100d247227 */ /* 0x000fe200078e00ff */
[----:B------:R-:W-:Y:S02]  /*3e30*/  SHF.R.U32.HI R34, RZ, R17, R34 ;  /* 0x00000011ff227219 */ /* 0x000fe40000011622 */
[----:B------:R-:W-:Y:S01]  /*3e40*/  SEL R3, R24, R31, !P0 ;  /* 0x0000001f18037207 */ /* 0x000fe20004000000 */
[C---:B------:R-:W-:Y:S01]  /*3e50*/  IMAD.HI.U32 R31, R8.reuse, R7, RZ ;  /* 0x00000007081f7227 */ /* 0x040fe200078e00ff */
[----:B------:R-:W-:Y:S02]  /*3e60*/  SEL R11, R19, R34, !P5 ;  /* 0x00000022130b7207 */ /* 0x000fe40006800000 */
[----:B------:R-:W-:Y:S01]  /*3e70*/  SHF.R.U32.HI R36, RZ, R17, R36 ;  /* 0x00000011ff247219 */ /* 0x000fe20000011624 */
[----:B------:R-:W-:Y:S01]  /*3e80*/  IMAD.HI.U32 R38, R3, R4, RZ ;  /* 0x0000000403267227 */ /* 0x000fe200078e00ff */
[----:B------:R-:W-:Y:S03]  /*3e90*/  SHF.R.U32.HI R31, RZ, R18, R31 ;  /* 0x00000012ff1f7219 */ /* 0x000fe6000001161f */
[----:B------:R-:W-:Y:S01]  /*3ea0*/  IMAD.HI.U32 R34, R11, R4, RZ ;  /* 0x000000040b227227 */ /* 0x000fe200078e00ff */
[----:B------:R-:W-:Y:S02]  /*3eb0*/  @P2 SHF.R.U32.HI R3, RZ, R5, R38 ;  /* 0x00000005ff032219 */ /* 0x000fe40000011626 */
[----:B------:R-:W-:Y:S02]  /*3ec0*/  SEL R9, R8, R31, !P0 ;  /* 0x0000001f08097207 */ /* 0x000fe40004000000 */
[----:B------:R-:W-:Y:S01]  /*3ed0*/  @P2 SHF.R.U32.HI R11, RZ, R5, R34 ;  /* 0x00000005ff0b2219 */ /* 0x000fe20000011622 */
[C---:B------:R-:W-:Y:S01]  /*3ee0*/  IMAD R10, R40.reuse, R3, RZ ;  /* 0x00000003280a7224 */ /* 0x040fe200078e02ff */
[----:B------:R-:W-:Y:S01]  /*3ef0*/  SEL R3, R13, R36, !P5 ;  /* 0x000000240d037207 */ /* 0x000fe20006800000 */
[C---:B------:R-:W-:Y:S03]  /*3f00*/  IMAD.HI.U32 R14, R9.reuse, R4, RZ ;  /* 0x00000004090e7227 */ /* 0x040fe600078e00ff */
[----:B------:R-:W-:Y:S01]  /*3f10*/  ISETP.GE.AND P0, PT, R9, R10, PT ;  /* 0x0000000a0900720c */ /* 0x000fe20003f06270 */
[C---:B------:R-:W-:Y:S01]  /*3f20*/  IMAD R12, R40.reuse, R11, RZ ;  /* 0x0000000b280c7224 */ /* 0x040fe200078e02ff */
[-C--:B------:R-:W-:Y:S04]  /*3f30*/  SHF.R.U32.HI R14, RZ, R5.reuse, R14 ;  /* 0x00000005ff0e7219 */ /* 0x080fe8000001160e */
[----:B------:R-:W-:Y:S02]  /*3f40*/  ISETP.GE.OR P0, PT, R3, R12, P0 ;  /* 0x0000000c0300720c */ /* 0x000fe40000706670 */
[----:B------:R-:W-:Y:S05]  /*3f50*/  SEL R15, R9, R14, !P2 ;  /* 0x0000000e090f7207 */ /* 0x000fea0005000000 */
[----:B------:R-:W-:Y:S04]  /*3f60*/  IMAD.MOV R14, RZ, RZ, -R15 ;  /* 0x000000ffff0e7224 */ /* 0x000fe800078e0a0f */
[----:B------:R-:W-:Y:S02]  /*3f70*/  IMAD R14, R40, R14, R9 ;  /* 0x0000000e280e7224 */ /* 0x000fe400078e0209 */
[C---:B------:R-:W-:Y:S05]  /*3f80*/  @!P0 IMAD.HI.U32 R10, R3.reuse, R4, RZ ;  /* 0x00000004030a8227 */ /* 0x040fea00078e00ff */
[----:B------:R-:W-:Y:S04]  /*3f90*/  @!P0 SHF.R.U32.HI R10, RZ, R5, R10 ;  /* 0x00000005ff0a8219 */ /* 0x000fe8000001160a */
[----:B------:R-:W-:Y:S01]  /*3fa0*/  @!P0 SEL R0, R3, R10, !P2 ;  /* 0x0000000a03008207 */ /* 0x000fe20005000000 */
[----:B------:R-:W-:Y:S03]  /*3fb0*/  IMAD.MOV R10, RZ, RZ, -R3 ;  /* 0x000000ffff0a7224 */ /* 0x000fe600078e0a03 */
[----:B------:R-:W-:Y:S01]  /*3fc0*/  @!P0 IADD3 R15, PT, PT, R15, -R0, RZ ;  /* 0x800000000f0f8210 */ /* 0x000fe20007ffe0ff */
[----:B------:R-:W-:Y:S01]  /*3fd0*/  @!P0 IMAD R0, R11, R14, R0 ;  /* 0x0000000e0b008224 */ /* 0x000fe200078e0200 */
[----:B------:R-:W-:Y:S01]  /*3fe0*/  IADD3 R11, PT, PT, -R9, RZ, RZ ;  /* 0x000000ff090b7210 */ /* 0x000fe20007ffe1ff */
[----:B------:R-:W-:Y:S02]  /*3ff0*/  IMAD R13, R2, R10, R13 ;  /* 0x0000000a020d7224 */ /* 0x000fe400078e020d */
[----:B------:R-:W-:Y:S02]  /*4000*/  @!P0 IMAD R9, R15, R40, R3 ;  /* 0x000000280f098224 */ /* 0x000fe400078e0203 */
[----:B------:R-:W-:Y:S02]  /*4010*/  @!P0 IMAD.MOV.U32 R3, RZ, RZ, R0 ;  /* 0x000000ffff038224 */ /* 0x000fe400078e0000 */
[----:B------:R-:W-:Y:S02]  /*4020*/  IMAD R8, R6, R11, R8 ;  /* 0x0000000b06087224 */ /* 0x000fe400078e0208 */
[----:B------:R-:W-:Y:S02]  /*4030*/  IMAD R13, R3, R2, R13 ;  /* 0x00000002030d7224 */ /* 0x000fe400078e020d */
[----:B------:R-:W-:Y:S02]  /*4040*/  IMAD R8, R9, R6, R8 ;  /* 0x0000000609087224 */ /* 0x000fe400078e0208 */
.L_x_71:
[----:B------:R-:W-:Y:S05]  /*4050*/  BRA.U UP1, `(.L_x_72) ;  /* 0x0000000101107547 */ /* 0x000fea000b800000 */
[----:B------:R-:W-:Y:S04]  /*4060*/  MOV R0, UR13 ;  /* 0x0000000d00007c02 */ /* 0x000fe80008000f00 */
[----:B------:R-:W-:Y:S04]  /*4070*/  SHF.L.U32 R3, R0, 0x1f, RZ ;  /* 0x0000001f00037819 */ /* 0x000fe800000006ff */
[----:B------:R-:W1:Y:S02]  /*4080*/  SYNCS.PHASECHK.TRANS64.TRYWAIT P0, [UR6+0x78], R3 ;  /* 0x00007803ff0075a7 */ /* 0x000e640008001106 */
[----:B-1----:R-:W-:Y:S05]  /*4090*/  @!P0 BRA `(.L_x_73) ;  /* 0x0000002800688947 */ /* 0x002fea0003800000 */
.L_x_72:
[----:B------:R-:W-:Y:S05]  /*40a0*/  BRA.U !UP3, `(.L_x_74) ;  /* 0x000000010b347547 */ /* 0x000fea000b800000 */
[----:B------:R-:W-:Y:S01]  /*40b0*/  UPLOP3.LUT UP0, UPT, UPT, UPT, UP2, 0x80, 0x8 ;  /* 0x000000000008789c */ /* 0x000fe20003f0f020 */
[----:B-1----:R-:W-:Y:S02]  /*40c0*/  HFMA2 R0, -RZ, RZ, 0, 5.9604644775390625e-08 ;  /* 0x00000001ff007431 */ /* 0x002fe400000001ff */
[----:B------:R-:W-:Y:S03]  /*40d0*/  IMAD.MOV.U32 R96, RZ, RZ, 0x1 ;  /* 0x00000001ff607424 */ /* 0x000fe600078e00ff */
[----:B------:R-:W-:Y:S05]  /*40e0*/  PLOP3.LUT P0, PT, PT, PT, UP0, 0x80, 0x8 ;  /* 0x000000000008781c */ /* 0x000fea0003f0f008 */
[----:B------:R-:W1:Y:S01]  /*40f0*/  @UP0 LDCU.64 UR8, c[0x0][0x888] ;  /* 0x00011100ff0807ac */ /* 0x000e620008000a00 */
[----:B------:R-:W-:Y:S07]  /*4100*/  @UP0 UIMAD UR7, UR36, UR4, URZ ;  /* 0x00000004240702a4 */ /* 0x000fee000f8e02ff */
[----:B------:R-:W-:Y:S01]  /*4110*/  @!P0 PRMT R96, R0, 0x7610, R96 ;  /* 0x0000761000608816 */ /* 0x000fe20000000060 */
[----:B-1----:R-:W-:Y:S03]  /*4120*/  @UP0 UIMAD.WIDE UR8, UR7, 0x4, UR8 ;  /* 0x00000004070808a5 */ /* 0x002fe6000f8e0208 */
[----:B------:R-:W1:Y:S03]  /*4130*/  @!UP0 LDCU UR7, c[0x0][0x880] ;  /* 0x00011000ff0787ac */ /* 0x000e660008000800 */
[----:B------:R-:W-:Y:S01]  /*4140*/  IMAD.U32 R10, RZ, RZ, UR8 ;  /* 0x00000008ff0a7e24 */ /* 0x000fe2000f8e00ff */
[----:B------:R-:W-:Y:S05]  /*4150*/  MOV R11, UR9 ;  /* 0x00000009000b7c02 */ /* 0x000fea0008000f00 */
[----:B-----5:R3:W5:Y:S02]  /*4160*/  @P0 LDG.E R49, desc[UR40][R10.64] ;  /* 0x000000280a310981 */ /* 0x020764000c1e1900 */
[----:B-1-3--:R-:W-:Y:S07]  /*4170*/  @!P0 IMAD.U32 R49, RZ, RZ, UR7 ;  /* 0x00000007ff318e24 */ /* 0x00afee000f8e00ff */
.L_x_74:
[----:B-----5:R-:W-:Y:S01]  /*4180*/  @!P4 FSETP.EQ.AND P5, PT, R49, RZ, PT ;  /* 0x000000ff3100c20b */ /* 0x020fe20003fa2000 */
[----:B------:R-:W-:Y:S01]  /*4190*/  @!UPT UIADD3 URZ, UPT, UPT, URZ, URZ, URZ ;  /* 0x000000fffffff290 */ /* 0x000fe2000fffe0ff */
[----:B------:R-:W-:Y:S11]  /*41a0*/  @!P4 BRA `(.L_x_75) ;  /* 0x000000000014c947 */ /* 0x000ff60003800000 */
[----:B------:R-:W-:Y:S02]  /*41b0*/  LOP3.LUT P0, RZ, R96, 0xff, RZ, 0xc0, !PT ;  /* 0x000000ff60ff7812 */ /* 0x000fe4000780c0ff */
[----:B------:R-:W-:Y:S04]  /*41c0*/  PLOP3.LUT P5, PT, PT, PT, UP0, 0x80, 0x8 ;  /* 0x000000000008781c */ /* 0x000fe80003faf008 */
[----:B------:R-:W-:Y:S07]  /*41d0*/  PLOP3.LUT P5, PT, P5, PT, PT, 0x8, 0x80 ;  /* 0x000000000080781c */ /* 0x000fee0002fae170 */
[----:B------:R-:W-:Y:S11]  /*41e0*/  @P0 FSETP.EQ.AND P5, PT, R49, RZ, PT ;  /* 0x000000ff3100020b */ /* 0x000ff60003fa2000 */
[----:B------:R-:W-:Y:S02]  /*41f0*/  @!UPT UIADD3 URZ, UPT, UPT, URZ, URZ, URZ ;  /* 0x000000fffffff290 */ /* 0x000fe4000fffe0ff */
.L_x_75:
[----:B------:R-:W3:Y:S01]  /*4200*/  SYNCS.PHASECHK.TRANS64.TRYWAIT P4, [UR6+0x68], R26 ;  /* 0x0000681aff0075a7 */ /* 0x000ee20008081106 */
[----:B------:R-:W-:Y:S01]  /*4210*/  @P3 SHF.R.U32.HI R27, RZ, 0x10, R21 ;  /* 0x00000010ff1b3819 */ /* 0x000fe20000011615 */
[----:B------:R-:W-:Y:S01]  /*4220*/  VIADD R29, R29, 0x1 ;  /* 0x000000011d1d7836 */ /* 0x000fe20000000000 */
[----:B------:R-:W5:Y:S08]  /*4230*/  LDC.64 R14, c[0x0][0xb10] ;  /* 0x0002c400ff0e7b82 */ /* 0x000f700000000a00 */
[----:B------:R-:W2:Y:S08]  /*4240*/  LDC.64 R10, c[0x0][0xb18] ;  /* 0x0002c600ff0a7b82 */ /* 0x000eb00000000a00 */
[----:B-1----:R-:W1:Y:S08]  /*4250*/  @!P1 LDC R0, c[0x0][0xb20] ;  /* 0x0002c800ff009b82 */ /* 0x002e700000000800 */
[----:B------:R-:W4:Y:S01]  /*4260*/  @!P1 LDC R3, c[0x0][0xb0c] ;  /* 0x0002c300ff039b82 */ /* 0x000f220000000800 */
[----:B-----5:R-:W-:Y:S05]  /*4270*/  @!P1 IMAD.HI.U32 R14, R13, R14, RZ ;  /* 0x0000000e0d0e9227 */ /* 0x020fea00078e00ff */
[----:B------:R-:W-:Y:S01]  /*4280*/  @!P1 SHF.R.U32.HI R14, RZ, R15, R14 ;  /* 0x0000000fff0e9219 */ /* 0x000fe2000001160e */
[----:B--2---:R-:W-:Y:S01]  /*4290*/  @!P1 IMAD.HI.U32 R11, R8, R11, RZ ;  /* 0x0000000b080b9227 */ /* 0x004fe200078e00ff */
[----:B------:R-:W-:Y:S04]  /*42a0*/  @!P1 ISETP.NE.AND P0, PT, R10, 0x1, PT ;  /* 0x000000010a00980c */ /* 0x000fe80003f05270 */
[----:B-1----:R-:W-:Y:S02]  /*42b0*/  @!P1 SHF.R.U32.HI R9, RZ, R0, R11 ;  /* 0x00000000ff099219 */ /* 0x002fe4000001160b */
[----:B----4-:R-:W-:Y:S02]  /*42c0*/  @!P1 ISETP.NE.AND P2, PT, R3, 0x1, PT ;  /* 0x000000010300980c */ /* 0x010fe40003f45270 */
[----:B------:R-:W-:Y:S02]  /*42d0*/  @!P1 SEL R9, R8, R9, !P0 ;  /* 0x0000000908099207 */ /* 0x000fe40004000000 */
[----:B------:R-:W-:Y:S02]  /*42e0*/  ELECT P0, URZ, PT ;  /* 0x0000000000ff782f */ /* 0x000fe40003800000 */
[----:B------:R-:W-:Y:S05]  /*42f0*/  @!P1 SEL R14, R13, R14, !P2 ;  /* 0x0000000e0d0e9207 */ /* 0x000fea0005000000 */
[----:B------:R-:W-:Y:S02]  /*4300*/  @!P1 IMAD.IADD R0, R9, 0x1, -R14 ;  /* 0x0000000109009824 */ /* 0x000fe400078e0a0e */
[----:B------:R-:W-:Y:S02]  /*4310*/  @!P1 IMAD.IADD R9, R14, 0x1, -R9 ;  /* 0x000000010e099824 */ /* 0x000fe400078e0a09 */
[----:B------:R-:W-:Y:S02]  /*4320*/  @!P1 IMAD R13, R0, R3, R13 ;  /* 0x00000003000d9224 */ /* 0x000fe400078e020d */
[----:B------:R-:W-:Y:S01]  /*4330*/  @!P1 IMAD R8, R9, R10, R8 ;  /* 0x0000000a09089224 */ /* 0x000fe200078e0208 */
[----:B---3--:R-:W-:Y:S06]  /*4340*/  @!P4 BRA `(.L_x_76) ;  /* 0x0000002400d4c947 */ /* 0x008fec0003800000 */
.L_x_131:
[----:B------:R-:W-:Y:S01]  /*4350*/  PLOP3.LUT P5, PT, P5, P0, PT, 0xf2, 0x2f ;  /* 0x00000000002f781c */ /* 0x000fe20002fa1e72 */
[----:B------:R-:W-:Y:S01]  /*4360*/  UMOV UR14, 0x0 ;  /* 0x00000000000e7882 */ /* 0x000fe20000000000 */
[----:B------:R-:W-:Y:S01]  /*4370*/  LOP3.LUT R30, R30, 0x1, RZ, 0x3c, !PT ;  /* 0x000000011e1e7812 */ /* 0x000fe200078e3cff */
[----:B------:R-:W-:Y:S01]  /*4380*/  UMOV UR15, 0x10000000 ;  /* 0x10000000000f7882 */ /* 0x000fe20000000000 */
[----:B------:R-:W-:Y:S01]  /*4390*/  UMOV UR12, UR36 ;  /* 0x00000024000c7c82 */ /* 0x000fe20008000000 */
[----:B------:R-:W-:Y:S08]  /*43a0*/  @P3 R2UR UR36, R27 ;  /* 0x000000001b2432ca */ /* 0x000ff000000e0000 */
[----:B-1----:R-:W-:Y:S01]  /*43b0*/  @!P5 IADD3 R3, P0, PT, R32, 0x580, RZ ;  /* 0x000005802003d810 */ /* 0x002fe20007f1e0ff */
[----:B------:R-:W-:Y:S01]  /*43c0*/  @!P5 IMAD.SHL.U32 R91, R91, 0x40, RZ ;  /* 0x000000405b5bd824 */ /* 0x000fe200078e00ff */
[----:B------:R-:W-:Y:S01]  /*43d0*/  VOTEU.ALL UP1, P5 ;  /* 0x0000000000ff7886 */ /* 0x000fe20002820000 */
[----:B------:R-:W-:Y:S01]  /*43e0*/  @!P5 IMAD.SHL.U32 R97, R97, 0x40, RZ ;  /* 0x000000406161d824 */ /* 0x000fe200078e00ff */
[----:B------:R-:W-:Y:S01]  /*43f0*/  @!P5 R2UR UR8, R3 ;  /* 0x000000000308d2ca */ /* 0x000fe200000e0000 */
[----:B------:R-:W-:Y:S01]  /*4400*/  @!P5 IMAD.X R0, RZ, RZ, R33, P0 ;  /* 0x000000ffff00d224 */ /* 0x000fe200000e0621 */
[----:B------:R-:W-:Y:S01]  /*4410*/  @!P5 R2UR UR10, R91 ;  /* 0x000000005b0ad2ca */ /* 0x000fe200000e0000 */
[----:B------:R-:W-:Y:S01]  /*4420*/  @!UP1 UIADD3 UR9, UPT, UPT, UR6, 0x60, URZ ;  /* 0x0000006006099890 */ /* 0x000fe2000fffe0ff */
[----:B------:R-:W-:Y:S01]  /*4430*/  @!P5 R2UR UR11, R97 ;  /* 0x00000000610bd2ca */ /* 0x000fe200000e0000 */
[----:B------:R-:W-:Y:S01]  /*4440*/  IMAD.IADD R91, R8, 0x1, R79 ;  /* 0x00000001085b7824 */ /* 0x000fe200078e024f */
[----:B------:R-:W-:Y:S01]  /*4450*/  @!P5 R2UR UR7, R0 ;  /* 0x000000000007d2ca */ /* 0x000fe200000e0000 */
[----:B------:R-:W-:Y:S01]  /*4460*/  IMAD.IADD R97, R13, 0x1, R90 ;  /* 0x000000010d617824 */ /* 0x000fe200078e025a */
[C---:B------:R-:W-:Y:S04]  /*4470*/  ISETP.NE.AND P0, PT, R29.reuse, 0x2, PT ;  /* 0x000000021d00780c */ /* 0x040fe80003f05270 */
[----:B------:R-:W-:Y:S01]  /*4480*/  SEL R3, RZ, 0x1, P0 ;  /* 0x00000001ff037807 */ /* 0x000fe20000000000 */
[----:B------:R-:W-:Y:S01]  /*4490*/  IMAD.U32 R10, RZ, RZ, UR8 ;  /* 0x00000008ff0a7e24 */ /* 0x000fe2000f8e00ff */
[----:B------:R-:W-:Y:S01]  /*44a0*/  @!UP1 UIADD3 UR8, UPT, UPT, UR6, 0x200, URZ ;  /* 0x0000020006089890 */ /* 0x000fe2000fffe0ff */
[----:B------:R-:W-:Y:S01]  /*44b0*/  SEL R29, R29, RZ, P0 ;  /* 0x000000ff1d1d7207 */ /* 0x000fe20000000000 */
[----:B------:R-:W-:Y:S01]  /*44c0*/  VOTEU.ALL UP1, P5 ;  /* 0x0000000000ff7886 */ /* 0x000fe20002820000 */
[----:B------:R-:W-:Y:S02]  /*44d0*/  LOP3.LUT R28, R28, R3, RZ, 0x3c, !PT ;  /* 0x000000031c1c7212 */ /* 0x000fe400078e3cff */
[----:B------:R-:W-:Y:S01]  /*44e0*/  IMAD.U32 R11, RZ, RZ, UR7 ;  /* 0x00000007ff0b7e24 */ /* 0x000fe2000f8e00ff */
[----:B------:R-:W-:Y:S04]  /*44f0*/  @!P5 R2UR UR16, R10 ;  /* 0x000000000a10d2ca */ /* 0x000fe800000e0000 */
[----:B------:R-:W-:Y:S11]  /*4500*/  @!P5 R2UR UR17, R11 ;  /* 0x000000000b11d2ca */ /* 0x000ff600000e0000 */
[----:B------:R-:W-:Y:S02]  /*4510*/  @!UPT UIADD3 URZ, UPT, UPT, URZ, URZ, URZ ;  /* 0x000000fffffff290 */ /* 0x000fe4000fffe0ff */
[----:B------:R3:W-:Y:S01]  /*4520*/  @!UP1 UTMALDG.3D [UR8], [UR16], desc[UR14] ;  /* 0x00000e08100095b4 */ /* 0x0007e20008011000 */
[----:B------:R3:W-:Y:S01]  /*4530*/  @!P5 SYNCS.ARRIVE.TRANS64.RED.A0TR RZ, [UR6+0x60], R25 ;  /* 0x00006019ffffd9a7 */ /* 0x0007e20008300406 */
[----:B------:R-:W-:Y:S01]  /*4540*/  UPLOP3.LUT UP1, UPT, UPT, UPT, UPT, 0x80, 0x8 ;  /* 0x000000000008789c */ /* 0x000fe20003f2f070 */
[----:B------:R-:W-:Y:S01]  /*4550*/  SYNCS.ARRIVE.TRANS64.RED.A1T0 RZ, [UR37], RZ ;  /* 0x000000ffffff79a7 */ /* 0x000fe20008100425 */
[----:B------:R-:W-:Y:S09]  /*4560*/  @P3 BRA `(.L_x_77) ;  /* 0xfffffff400b43947 */ /* 0x000ff2000383ffff */
[----:B------:R-:W-:Y:S07]  /*4570*/  MOV R0, UR6 ;  /* 0x0000000600007c02 */ /* 0x000fee0008000f00 */
.L_x_78:
[----:B-1----:R-:W-:-:S04]  /*4580*/  SHF.L.U32 R3, R30, 0x1f, RZ ;  /* 0x0000001f1e037819 */ /* 0x002fc800000006ff */
[----:B------:R1:W2:Y:S03]  /*4590*/  SYNCS.PHASECHK.TRANS64.TRYWAIT P0, [R0+URZ+0x68], R3 ;  /* 0x00006803000075a7 */ /* 0x0002a600080011ff */
[----:B--2---:R-:W-:Y:S05]  /*45a0*/  @!P0 NANOSLEEP.SYNCS 0x989680 ;  /* 0x009896800000895d */ /* 0x004fea0003900000 */
[----:B------:R-:W2:Y:S02]  /*45b0*/  @!P0 SYNCS.PHASECHK.TRANS64 P0, [R0+URZ+0x68], R3 ;  /* 0x00006803000085a7 */ /* 0x000ea400080010ff */
[----:B--23--:R-:W-:Y:S05]  /*45c0*/  @P0 EXIT ;  /* 0x000000000000094d */ /* 0x00cfea0003800000 */
[----:B------:R-:W-:Y:S05]  /*45d0*/  BRA `(.L_x_78) ;  /* 0xfffffffc00e87947 */ /* 0x000fea000383ffff */
.L_x_69:
[----:B------:R-:W-:-:S06]  /*45e0*/  UISETP.GE.AND UP1, UPT, UR8, 0x4, UPT ;  /* 0x000000040800788c */ /* 0x000fcc000bf26270 */
[----:B------:R-:W-:-:S13]  /*45f0*/  PLOP3.LUT P0, PT, PT, PT, UP1, 0x80, 0x8 ;  /* 0x000000000008781c */ /* 0x000fda0003f0f018 */
[----:B------:R-:W-:Y:S05]  /*4600*/  @!P0 EXIT ;  /* 0x000000000000894d */ /* 0x000fea0003800000 */
[----:B------:R-:W-:Y:S01]  /*4610*/  BAR.SYNC.DEFER_BLOCKING 0x6, 0xa0 ;  /* 0x0182800000007b1d */ /* 0x000fe20000010000 */
[C---:B------:R-:W-:Y:S02]  /*4620*/  IMAD.SHL.U32 R5, R101.reuse, 0x40, RZ ;  /* 0x0000004065057824 */ /* 0x040fe400078e00ff */
[----:B------:R-:W-:Y:S02]  /*4630*/  HFMA2 R111, -RZ, RZ, 0, 0 ;  /* 0x00000000ff6f7431 */ /* 0x000fe400000001ff */
[C---:B------:R-:W-:Y:S01]  /*4640*/  IMAD.SHL.U32 R0, R101.reuse, 0x20, RZ ;  /* 0x0000002065007824 */ /* 0x040fe200078e00ff */
[----:B------:R-:W-:Y:S01]  /*4650*/  CS2R R106, SRZ ;  /* 0x00000000006a7805 */ /* 0x000fe2000001ff00 */
[----:B------:R-:W-:Y:S01]  /*4660*/  IMAD.SHL.U32 R2, R101, 0x2, RZ ;  /* 0x0000000265027824 */ /* 0x000fe200078e00ff */
[----:B------:R-:W-:Y:S01]  /*4670*/  UMOV UR43, 0x400 ;  /* 0x00000400002b7882 */ /* 0x000fe20000000000 */
[----:B------:R-:W1:Y:S01]  /*4680*/  LDC R99, c[0x0][0x370] ;  /* 0x0000dc00ff637b82 */ /* 0x000e620000000800 */
[----:B------:R-:W-:Y:S01]  /*4690*/  ULEA UR43, UR37, UR43, 0x18 ;  /* 0x0000002b252b7291 */ /* 0x000fe2000f8ec0ff */
[----:B------:R-:W-:Y:S01]  /*46a0*/  LOP3.LUT R7, R5, 0x180, RZ, 0xc0, !PT ;  /* 0x0000018005077812 */ /* 0x000fe200078ec0ff */
[C---:B------:R-:W-:Y:S01]  /*46b0*/  IMAD.SHL.U32 R103, R101.reuse, 0x8, RZ ;  /* 0x0000000865677824 */ /* 0x040fe200078e00ff */
[----:B------:R-:W-:Y:S01]  /*46c0*/  LOP3.LUT R0, R0, 0xc00, RZ, 0xc0, !PT ;  /* 0x00000c0000007812 */ /* 0x000fe200078ec0ff */
[----:B------:R-:W-:Y:S01]  /*46d0*/  IMAD.U32 R46, R101, 0x10000, RZ ;  /* 0x00010000652e7824 */ /* 0x000fe200078e00ff */
[----:B------:R-:W-:Y:S01]  /*46e0*/  LOP3.LUT R2, R7, 0x20, R2, 0xf8, !PT ;  /* 0x0000002007027812 */ /* 0x000fe200078ef802 */
[----:B------:R-:W-:Y:S01]  /*46f0*/  UIADD3 UR4, UPT, UPT, UR43, 0x1200, URZ ;  /* 0x000012002b047890 */ /* 0x000fe2000fffe0ff */
[----:B------:R-:W2:Y:S01]  /*4700*/  LDC R42, c[0x0][0xb0c] ;  /* 0x0002c300ff2a7b82 */ /* 0x000ea20000000800 */
[----:B------:R-:W-:Y:S01]  /*4710*/  LOP3.LUT R0, R0, 0x40, R5, 0xf8, !PT ;  /* 0x0000004000007812 */ /* 0x000fe200078ef805 */
[----:B------:R-:W-:Y:S01]  /*4720*/  IMAD.MOV.U32 R44, RZ, RZ, RZ ;  /* 0x000000ffff2c7224 */ /* 0x000fe200078e00ff */
[----:B------:R-:W-:Y:S01]  /*4730*/  LOP3.LUT R103, R2, 0x30, R103, 0x78, !PT ;  /* 0x0000003002677812 */ /* 0x000fe200078e7867 */
[----:B------:R-:W-:Y:S01]  /*4740*/  IMAD.MOV.U32 R108, RZ, RZ, RZ ;  /* 0x000000ffff6c7224 */ /* 0x000fe200078e00ff */
[----:B------:R-:W-:Y:S01]  /*4750*/  LOP3.LUT R0, R0, 0x200, R5, 0xf8, !PT ;  /* 0x0000020000007812 */ /* 0x000fe200078ef805 */
[----:B------:R-:W-:Y:S01]  /*4760*/  IMAD.SHL.U32 R5, R101, 0x10, RZ ;  /* 0x0000001065057824 */ /* 0x000fe200078e00ff */
[----:B------:R-:W-:Y:S01]  /*4770*/  LOP3.LUT R46, R46, 0x600000, RZ, 0xc0, !PT ;  /* 0x006000002e2e7812 */ /* 0x000fe200078ec0ff */
[----:B------:R-:W4:Y:S01]  /*4780*/  LDC R98, c[0x0][0xb20] ;  /* 0x0002c800ff627b82 */ /* 0x000f220000000800 */
[----:B------:R-:W3:Y:S01]  /*4790*/  LDS R3, [UR43+0x130] ;  /* 0x0001302bff037984 */ /* 0x000ee20008000800 */
[----:B------:R-:W-:Y:S01]  /*47a0*/  LOP3.LUT R103, R0, R103, RZ, 0xfc, !PT ;  /* 0x0000006700677212 */ /* 0x000fe200078efcff */
[----:B------:R-:W-:Y:S01]  /*47b0*/  IMAD.U32 R109, RZ, RZ, UR4 ;  /* 0x00000004ff6d7e24 */ /* 0x000fe2000f8e00ff */
[----:B------:R-:W-:Y:S01]  /*47c0*/  LOP3.LUT R5, R5, 0x20, RZ, 0xc0, !PT ;  /* 0x0000002005057812 */ /* 0x000fe200078ec0ff */
[----:B------:R-:W1:Y:S01]  /*47d0*/  LDCU.64 UR46, c[0x0][0x348] ;  /* 0x00006900ff2e77ac */ /* 0x000e620008000a00 */
[----:B------:R-:W-:-:S02]  /*47e0*/  IADD3 R102, PT, PT, R103, UR43, RZ ;  /* 0x0000002b67667c10 */ /* 0x000fc4000fffe0ff */
[----:B------:R-:W1:Y:S01]  /*47f0*/  LDC R41, c[0x0][0xb30] ;  /* 0x0002cc00ff297b82 */ /* 0x000e620000000800 */
[----:B------:R-:W1:Y:S01]  /*4800*/  LDCU.64 UR38, c[0x0][0x888] ;  /* 0x00011100ff2677ac */ /* 0x000e620008000a00 */
[----:B------:R-:W-:Y:S01]  /*4810*/  IADD3 R102, PT, PT, -R5, 0x200, R102 ;  /* 0x0000020005667810 */ /* 0x000fe20007ffe166 */
[----:B------:R-:W-:-:S05]  /*4820*/  UIADD3 UR42, UPT, UPT, UR43, 0x200, URZ ;  /* 0x000002002b2a7890 */ /* 0x000fca000fffe0ff */
[----:B------:R-:W1:Y:S08]  /*4830*/  LDC.64 R88, c[0x0][0xb10] ;  /* 0x0002c400ff587b82 */ /* 0x000e700000000a00 */
[----:B------:R-:W1:Y:S08]  /*4840*/  LDC.64 R38, c[0x0][0xb18] ;  /* 0x0002c600ff267b82 */ /* 0x000e700000000a00 */
[----:B------:R-:W1:Y:S08]  /*4850*/  LDC.64 R84, c[0x0][0x888] ;  /* 0x00022200ff547b82 */ /* 0x000e700000000a00 */
[----:B------:R-:W1:Y:S01]  /*4860*/  LDC.64 R36, c[0x0][0xb28] ;  /* 0x0002ca00ff247b82 */ /* 0x000e620000000a00 */
[----:B---3--:R-:W-:-:S07]  /*4870*/  IMAD.IADD R46, R3, 0x1, R46 ;  /* 0x00000001032e7824 */ /* 0x008fce00078e022e */
[----:B------:R-:W3:Y:S08]  /*4880*/  LDC.64 R86, c[0x0][0x890] ;  /* 0x00022400ff567b82 */ /* 0x000ef00000000a00 */
[----:B------:R-:W1:Y:S08]  /*4890*/  LDC.64 R82, c[0x0][0x8b0] ;  /* 0x00022c00ff527b82 */ /* 0x000e700000000a00 */
[----:B------:R-:W1:Y:S08]  /*48a0*/  LDC.64 R80, c[0x0][0x8a8] ;  /* 0x00022a00ff507b82 */ /* 0x000e700000000a00 */
[----:B--2-4-:R-:W1:Y:S02]  /*48b0*/  LDC R100, c[0x0][0x374] ;  /* 0x0000dd00ff647b82 */ /* 0x014e640000000800 */
.L_x_96:
[----:B------:R-:W-:Y:S02]  /*48c0*/  LEA R0, R111, UR43, 0x3 ;  /* 0x0000002b6f007c11 */ /* 0x000fe4000f8e18ff */
[----:B------:R-:W-:Y:S02]  /*48d0*/  SHF.L.U32 R3, R107, 0x1f, RZ ;  /* 0x0000001f6b037819 */ /* 0x000fe400000006ff */
[----:B------:R-:W-:Y:S02]  /*48e0*/  LEA R16, R111, UR43, 0x4 ;  /* 0x0000002b6f107c11 */ /* 0x000fe4000f8e20ff */
[----:B--2---:R-:W2:Y:S02]  /*48f0*/  SYNCS.PHASECHK.TRANS64.TRYWAIT P0, [R0+URZ+0x80], R3 ;  /* 0x00008003000075a7 */ /* 0x004ea400080011ff */
[----:B-12---:R-:W-:Y:S05]  /*4900*/  @!P0 BRA `(.L_x_79) ;  /* 0x00000020007c8947 */ /* 0x006fea0003800000 */
.L_x_132:
[----:B------:R-:W4:Y:S01]  /*4910*/  LDC.64 R12, c[0x0][0xb10] ;  /* 0x0002c400ff0c7b82 */ /* 0x000f220000000a00 */
[----:B------:R-:W3:Y:S01]  /*4920*/  LDS.128 R16, [R16+0x110] ;  /* 0x0001100010107984 */ /* 0x000ee20000000c00 */
[----:B-1----:R-:W-:Y:S01]  /*4930*/  ISETP.NE.AND P1, PT, R41, 0x1, PT ;  /* 0x000000012900780c */ /* 0x002fe20003f25270 */
[----:B--2---:R-:W-:Y:S01]  /*4940*/  VIADD R0, R0, 0x90 ;  /* 0x0000009000007836 */ /* 0x004fe20000000000 */
[----:B------:R-:W-:Y:S04]  /*4950*/  ISETP.GE.AND P0, PT, R40, 0x1, PT ;  /* 0x000000012800780c */ /* 0x000fe80003f06270 */
[----:B------:R-:W1:Y:S01]  /*4960*/  LDC.64 R10, c[0x0][0xb18] ;  /* 0x0002c600ff0a7b82 */ /* 0x000e620000000a00 */
[----:B------:R-:W-:Y:S01]  /*4970*/  PRMT R0, RZ, 0x654, R0 ;  /* 0x00000654ff007816 */ /* 0x000fe20000000000 */
[----:B------:R-:W-:Y:S01]  /*4980*/  @!PT LDS RZ, [RZ] ;  /* 0x00000000fffff984 */ /* 0x000fe20000000800 */
[----:B------:R-:W-:Y:S01]  /*4990*/  @!PT LDS RZ, [RZ] ;  /* 0x00000000fffff984 */ /* 0x000fe20000000800 */
[----:B------:R-:W-:Y:S01]  /*49a0*/  @!PT LDS RZ, [RZ] ;  /* 0x00000000fffff984 */ /* 0x000fe20000000800 */
[----:B------:R-:W-:Y:S01]  /*49b0*/  @!PT LDS RZ, [RZ] ;  /* 0x00000000fffff984 */ /* 0x000fe20000000800 */
[----:B------:R2:W-:Y:S06]  /*49c0*/  MEMBAR.ALL.CTA ;  /* 0x0000000000007992 */ /* 0x0005ec0000008000 */
[----:B--2---:R-:W2:Y:S01]  /*49d0*/  FENCE.VIEW.ASYNC.S ;  /* 0x00000000000073c6 */ /* 0x004ea20000000000 */
[----:B------:R-:W1:Y:S08]  /*49e0*/  @!P1 LDC R14, c[0x0][0xb20] ;  /* 0x0002c800ff0e9b82 */ /* 0x000e700000000800 */
[----:B------:R-:W1:Y:S01]  /*49f0*/  @!P1 LDC R9, c[0x0][0xb0c] ;  /* 0x0002c300ff099b82 */ /* 0x000e620000000800 */
[----:B--2---:R2:W-:Y:S01]  /*4a00*/  SYNCS.ARRIVE.TRANS64.RED.A1T0 RZ, [R0+URZ], RZ ;  /* 0x000000ff00ff79a7 */ /* 0x0045e200081004ff */
[----:B---3--:R-:W-:Y:S04]  /*4a10*/  LOP3.LUT P4, RZ, R18, 0x1, RZ, 0xc0, !PT ;  /* 0x0000000112ff7812 */ /* 0x008fe8000788c0ff */
[----:B------:R-:W-:Y:S09]  /*4a20*/  P2R R110, PR, RZ, 0x10 ;  /* 0x00000010ff6e7803 */ /* 0x000ff20000000000 */
[----:B------:R-:W-:Y:S02]  /*4a30*/  @P4 MOV R45, R16 ;  /* 0x00000010002d4202 */ /* 0x000fe40000000f00 */
[----:B------:R-:W-:Y:S01]  /*4a40*/  @P4 LOP3.LUT R43, R17, 0xffff, RZ, 0xc0, !PT ;  /* 0x0000ffff112b4812 */ /* 0x000fe200078ec0ff */
[----:B--2-4-:R-:W-:Y:S06]  /*4a50*/  @!P0 BRA `(.L_x_80) ;  /* 0x0000000000a48947 */ /* 0x014fec0003800000 */
[----:B------:R-:W-:Y:S01]  /*4a60*/  IMAD.HI.U32 R21, R100, R39, RZ ;  /* 0x0000002764157227 */ /* 0x000fe200078e00ff */
[----:B------:R-:W-:Y:S02]  /*4a70*/  ISETP.NE.AND P0, PT, R38, 0x1, PT ;  /* 0x000000012600780c */ /* 0x000fe40003f05270 */
[----:B------:R-:W-:Y:S01]  /*4a80*/  ISETP.NE.AND P2, PT, R40, 0x1, PT ;  /* 0x000000012800780c */ /* 0x000fe20003f45270 */
[----:B------:R-:W-:Y:S01]  /*4a90*/  IMAD.HI.U32 R20, R99, R88, RZ ;  /* 0x0000005863147227 */ /* 0x000fe200078e00ff */
[----:B------:R-:W-:Y:S02]  /*4aa0*/  SHF.R.U32.HI R21, RZ, R98, R21 ;  /* 0x00000062ff157219 */ /* 0x000fe40000011615 */
[----:B------:R-:W-:Y:S01]  /*4ab0*/  ISETP.NE.AND P3, PT, R42, 0x1, PT ;  /* 0x000000012a00780c */ /* 0x000fe20003f65270 */
[----:B------:R-:W-:Y:S01]  /*4ac0*/  IMAD.HI.U32 R24, R45, R88, RZ ;  /* 0x000000582d187227 */ /* 0x000fe200078e00ff */
[----:B------:R-:W-:Y:S02]  /*4ad0*/  SHF.R.U32.HI R20, RZ, R89, R20 ;  /* 0x00000059ff147219 */ /* 0x000fe40000011614 */
[----:B------:R-:W-:Y:S01]  /*4ae0*/  SEL R3, R100, R21, !P0 ;  /* 0x0000001564037207 */ /* 0x000fe20004000000 */
[----:B------:R-:W-:Y:S01]  /*4af0*/  IMAD.HI.U32 R21, R43, R39, RZ ;  /* 0x000000272b157227 */ /* 0x000fe200078e00ff */
[----:B------:R-:W-:Y:S02]  /*4b00*/  SEL R7, R99, R20, !P3 ;  /* 0x0000001463077207 */ /* 0x000fe40005800000 */
[----:B------:R-:W-:Y:S01]  /*4b10*/  SHF.R.U32.HI R24, RZ, R89, R24 ;  /* 0x00000059ff187219 */ /* 0x000fe20000011618 */
[-C--:B------:R-:W-:Y:S04]  /*4b20*/  IMAD.HI.U32 R20, R3, R36.reuse, RZ ;  /* 0x0000002403147227 */ /* 0x080fe800078e00ff */
[----:B------:R-:W-:Y:S01]  /*4b30*/  IMAD.HI.U32 R22, R7, R36, RZ ;  /* 0x0000002407167227 */ /* 0x000fe200078e00ff */
[-C--:B------:R-:W-:Y:S02]  /*4b40*/  @P2 SHF.R.U32.HI R3, RZ, R37.reuse, R20 ;  /* 0x00000025ff032219 */ /* 0x080fe40000011614 */
[----:B------:R-:W-:Y:S02]  /*4b50*/  SHF.R.U32.HI R20, RZ, R98, R21 ;  /* 0x00000062ff147219 */ /* 0x000fe40000011615 */
[----:B------:R-:W-:Y:S01]  /*4b60*/  @P2 SHF.R.U32.HI R7, RZ, R37, R22 ;  /* 0x00000025ff072219 */ /* 0x000fe20000011616 */
[C---:B------:R-:W-:Y:S01]  /*4b70*/  IMAD R2, R40.reuse, R3, RZ ;  /* 0x0000000328027224 */ /* 0x040fe200078e02ff */
[----:B------:R-:W-:Y:S02]  /*4b80*/  SEL R5, R43, R20, !P0 ;  /* 0x000000142b057207 */ /* 0x000fe40004000000 */
[----:B------:R-:W-:Y:S01]  /*4b90*/  SEL R3, R45, R24, !P3 ;  /* 0x000000182d037207 */ /* 0x000fe20005800000 */
[----:B------:R-:W-:Y:S01]  /*4ba0*/  IMAD R4, R40, R7, RZ ;  /* 0x0000000728047224 */ /* 0x000fe200078e02ff */
[C---:B------:R-:W-:Y:S01]  /*4bb0*/  ISETP.GE.AND P0, PT, R5.reuse, R2, PT ;  /* 0x000000020500720c */ /* 0x040fe20003f06270 */
[----:B------:R-:W-:Y:S03]  /*4bc0*/  IMAD.HI.U32 R6, R5, R36, RZ ;  /* 0x0000002405067227 */ /* 0x000fe600078e00ff */
[----:B------:R-:W-:Y:S01]  /*4bd0*/  ISETP.GE.OR P0, PT, R3, R4, P0 ;  /* 0x000000040300720c */ /* 0x000fe20000706670 */
[----:B------:R-:W-:Y:S01]  /*4be0*/  IMAD.MOV R4, RZ, RZ, -R3 ;  /* 0x000000ffff047224 */ /* 0x000fe200078e0a03 */
[-C--:B------:R-:W-:Y:S03]  /*4bf0*/  SHF.R.U32.HI R6, RZ, R37.reuse, R6 ;  /* 0x00000025ff067219 */ /* 0x080fe60000011606 */
[----:B------:R-:W-:Y:S01]  /*4c00*/  IMAD R45, R42, R4, R45 ;  /* 0x000000042a2d7224 */ /* 0x000fe200078e022d */
[----:B------:R-:W-:Y:S05]  /*4c10*/  SEL R15, R5, R6, !P2 ;  /* 0x00000006050f7207 */ /* 0x000fea0005000000 */
[----:B------:R-:W-:Y:S02]  /*4c20*/  IMAD.MOV R6, RZ, RZ, -R15 ;  /* 0x000000ffff067224 */ /* 0x000fe400078e0a0f */
[C---:B------:R-:W-:Y:S04]  /*4c30*/  @!P0 IMAD.HI.U32 R2, R3.reuse, R36, RZ ;  /* 0x0000002403028227 */ /* 0x040fe800078e00ff */
[----:B------:R-:W-:Y:S01]  /*4c40*/  IMAD R6, R40, R6, R5 ;  /* 0x0000000628067224 */ /* 0x000fe200078e0205 */
[----:B------:R-:W-:Y:S04]  /*4c50*/  @!P0 SHF.R.U32.HI R2, RZ, R37, R2 ;  /* 0x00000025ff028219 */ /* 0x000fe80000011602 */
[----:B------:R-:W-:Y:S02]  /*4c60*/  @!P0 SEL R0, R3, R2, !P2 ;  /* 0x0000000203008207 */ /* 0x000fe40005000000 */
[----:B------:R-:W-:Y:S02]  /*4c70*/  IADD3 R2, PT, PT, -R5, RZ, RZ ;  /* 0x000000ff05027210 */ /* 0x000fe40007ffe1ff */
[----:B------:R-:W-:Y:S01]  /*4c80*/  @!P0 IADD3 R8, PT, PT, R15, -R0, RZ ;  /* 0x800000000f088210 */ /* 0x000fe20007ffe0ff */
[----:B------:R-:W-:Y:S02]  /*4c90*/  @!P0 IMAD R0, R7, R6, R0 ;  /* 0x0000000607008224 */ /* 0x000fe400078e0200 */
[----:B------:R-:W-:Y:S02]  /*4ca0*/  IMAD R43, R38, R2, R43 ;  /* 0x00000002262b7224 */ /* 0x000fe400078e022b */
[----:B------:R-:W-:Y:S02]  /*4cb0*/  @!P0 IMAD R5, R8, R40, R3 ;  /* 0x0000002808058224 */ /* 0x000fe400078e0203 */
[----:B------:R-:W-:Y:S04]  /*4cc0*/  @!P0 IMAD.MOV.U32 R3, RZ, RZ, R0 ;  /* 0x000000ffff038224 */ /* 0x000fe800078e0000 */
[----:B------:R-:W-:Y:S02]  /*4cd0*/  IMAD R45, R3, R42, R45 ;  /* 0x0000002a032d7224 */ /* 0x000fe400078e022d */
[----:B------:R-:W-:Y:S07]  /*4ce0*/  IMAD R43, R5, R38, R43 ;  /* 0x00000026052b7224 */ /* 0x000fee00078e022b */
.L_x_80:
[----:B------:R-:W-:Y:S01]  /*4cf0*/  @!P1 IMAD.HI.U32 R0, R45, R12, RZ ;  /* 0x0000000c2d009227 */ /* 0x000fe200078e00ff */
[----:B-1----:R-:W-:Y:S01]  /*4d00*/  @!P1 ISETP.NE.AND P0, PT, R10, 0x1, PT ;  /* 0x000000010a00980c */ /* 0x002fe20003f05270 */
[----:B------:R-:W-:Y:S01]  /*4d10*/  ULOP3.LUT UP0, URZ, UR42, 0x1b0, URZ, 0xc0, !UPT ;  /* 0x000001b02aff7892 */ /* 0x000fe2000f80c0ff */
[----:B------:R-:W-:Y:S01]  /*4d20*/  @!P1 ISETP.NE.AND P2, PT, R9, 0x1, PT ;  /* 0x000000010900980c */ /* 0x000fe20003f45270 */
[----:B------:R-:W-:Y:S01]  /*4d30*/  @!P1 IMAD.HI.U32 R3, R43, R11, RZ ;  /* 0x0000000b2b039227 */ /* 0x000fe200078e00ff */
[----:B------:R-:W-:Y:S02]  /*4d40*/  @!P1 SHF.R.U32.HI R0, RZ, R13, R0 ;  /* 0x0000000dff009219 */ /* 0x000fe40000011600 */
[----:B------:R-:W-:Y:S01]  /*4d50*/  @P4 SHF.R.U32.HI R105, RZ, 0x10, R17 ;  /* 0x00000010ff694819 */ /* 0x000fe20000011611 */
[----:B------:R-:W-:Y:S01]  /*4d60*/  VIADD R111, R111, 0x1 ;  /* 0x000000016f6f7836 */ /* 0x000fe20000000000 */
[----:B------:R-:W-:Y:S02]  /*4d70*/  @!P1 SHF.R.U32.HI R2, RZ, R14, R3 ;  /* 0x0000000eff029219 */ /* 0x000fe40000011603 */
[----:B------:R-:W-:Y:S02]  /*4d80*/  @!P1 SEL R3, R45, R0, !P2 ;  /* 0x000000002d039207 */ /* 0x000fe40005000000 */
[----:B------:R-:W-:Y:S05]  /*4d90*/  @!P1 SEL R2, R43, R2, !P0 ;  /* 0x000000022b029207 */ /* 0x000fea0004000000 */
[----:B------:R-:W-:Y:S02]  /*4da0*/  @!P1 IMAD.IADD R0, R2, 0x1, -R3 ;  /* 0x0000000102009824 */ /* 0x000fe400078e0a03 */
[----:B------:R-:W-:Y:S02]  /*4db0*/  @!P1 IMAD.IADD R2, R3, 0x1, -R2 ;  /* 0x0000000103029824 */ /* 0x000fe400078e0a02 */
[----:B------:R-:W-:Y:S02]  /*4dc0*/  @!P1 IMAD R45, R0, R9, R45 ;  /* 0x00000009002d9224 */ /* 0x000fe400078e022d */
[----:B------:R-:W-:Y:S01]  /*4dd0*/  @!P1 IMAD R43, R2, R10, R43 ;  /* 0x0000000a022b9224 */ /* 0x000fe200078e022b */
[----:B------:R-:W-:Y:S06]  /*4de0*/  BRA.U !UP0, `(.L_x_81) ;  /* 0x0000000108407547 */ /* 0x000fec000b800000 */
[----:B------:R-:W1:Y:S01]  /*4df0*/  LDCU.64 UR8, c[0x4][0x80] ;  /* 0x01001000ff0877ac */ /* 0x000e620008000a00 */
[----:B------:R-:W-:Y:S01]  /*4e00*/  MOV R3, 0x0 ;  /* 0x0000000000037802 */ /* 0x000fe20000000f00 */
[----:B------:R-:W-:Y:S02]  /*4e10*/  HFMA2 R12, -RZ, RZ, 0, 5.9604644775390625e-08 ;  /* 0x00000001ff0c7431 */ /* 0x000fe400000001ff */
[----:B------:R-:W-:Y:S02]  /*4e20*/  IMAD.MOV.U32 R8, RZ, RZ, 0x70 ;  /* 0x00000070ff087424 */ /* 0x000fe400078e00ff */
[----:B------:R-:W-:Y:S01]  /*4e30*/  IMAD.MOV.U32 R13, RZ, RZ, RZ ;  /* 0x000000ffff0d7224 */ /* 0x000fe200078e00ff */
[----:B------:R-:W2:Y:S01]  /*4e40*/  LDCU.64 UR6, c[0x4][0x88] ;  /* 0x01001100ff0677ac */ /* 0x000ea20008000a00 */
[----:B------:R-:W3:Y:S01]  /*4e50*/  LDC.64 R2, c[0x4][R3] ;  /* 0x0100000003027b82 */ /* 0x000ee20000000a00 */
[----:B------:R-:W4:Y:S01]  /*4e60*/  LDCU.64 UR4, c[0x4][0x8] ;  /* 0x01000100ff0477ac */ /* 0x000f220008000a00 */
[----:B-1----:R-:W-:Y:S01]  /*4e70*/  MOV R5, UR9 ;  /* 0x0000000900057c02 */ /* 0x002fe20008000f00 */
[----:B------:R-:W-:Y:S01]  /*4e80*/  IMAD.U32 R4, RZ, RZ, UR8 ;  /* 0x00000008ff047e24 */ /* 0x000fe2000f8e00ff */
[----:B--2---:R-:W-:Y:S01]  /*4e90*/  MOV R7, UR7 ;  /* 0x0000000700077c02 */ /* 0x004fe20008000f00 */
[----:B------:R-:W-:Y:S01]  /*4ea0*/  IMAD.U32 R6, RZ, RZ, UR6 ;  /* 0x00000006ff067e24 */ /* 0x000fe2000f8e00ff */
[----:B----4-:R-:W-:Y:S01]  /*4eb0*/  MOV R11, UR5 ;  /* 0x00000005000b7c02 */ /* 0x010fe20008000f00 */
[----:B------:R-:W-:Y:S02]  /*4ec0*/  IMAD.U32 R10, RZ, RZ, UR4 ;  /* 0x00000004ff0a7e24 */ /* 0x000fe4000f8e00ff */
[----:B------:R-:W-:Y:S07]  /*4ed0*/  LEPC R20, `(.L_x_81) ;  /* 0x000000001014794e */ /* 0x000fee0000000000 */
[----:B---3-5:R-:W-:Y:S05]  /*4ee0*/  CALL.ABS.NOINC R2 ;  /* 0x0000000002007343 */ /* 0x028fea0003c00000 */
.L_x_81:
[----:B------:R-:W-:Y:S01]  /*4ef0*/  LOP3.LUT P0, RZ, R109, 0x1b0, RZ, 0xc0, !PT ;  /* 0x000001b06dff7812 */ /* 0x000fe2000780c0ff */
[----:B------:R-:W-:Y:S11]  /*4f00*/  BSSY.RECONVERGENT B6, `(.L_x_82) ;  /* 0x0000013000067945 */ /* 0x000ff60003800200 */
[----:B------:R-:W-:Y:S01]  /*4f10*/  @!UPT UIADD3 URZ, UPT, UPT, URZ, URZ, URZ ;  /* 0x000000fffffff290 */ /* 0x000fe2000fffe0ff */
[----:B------:R-:W-:Y:S05]  /*4f20*/  @!P0 BRA `(.L_x_83) ;  /* 0x0000000000408947 */ /* 0x000fea0003800000 */
        /* <DEDUP_REMOVED lines=16> */
.L_x_83:
[----:B------:R-:W-:Y:S05]  /*5030*/  BSYNC.RECONVERGENT B6 ;  /* 0x0000000000067941 */ /* 0x000fea0003800200 */
.L_x_82:
[----:B------:R-:W-:Y:S01]  /*5040*/  ISETP.NE.U32.AND P3, PT, R86, RZ, PT ;  /* 0x000000ff5600720c */ /* 0x000fe20003f65070 */
[----:B------:R-:W-:Y:S01]  /*5050*/  UISETP.NE.AND UP1, UPT, UR44, URZ, UPT ;  /* 0x000000ff2c00728c */ /* 0x000fe2000bf25270 */
[----:B------:R-:W-:Y:S02]  /*5060*/  ISETP.NE.U32.AND P4, PT, R82, RZ, PT ;  /* 0x000000ff5200720c */ /* 0x000fe40003f85070 */
[----:B------:R-:W-:Y:S02]  /*5070*/  ISETP.NE.AND.EX P3, PT, R87, RZ, PT, P3 ;  /* 0x000000ff5700720c */ /* 0x000fe40003f65330 */
[----:B------:R-:W-:Y:S02]  /*5080*/  PLOP3.LUT P1, PT, PT, PT, PT, 0x8, 0x80 ;  /* 0x000000000080781c */ /* 0x000fe40003f2e170 */
[----:B------:R-:W-:Y:S02]  /*5090*/  PLOP3.LUT P0, PT, PT, PT, UP1, 0x80, 0x8 ;  /* 0x000000000008781c */ /* 0x000fe40003f0f018 */
[----:B------:R-:W-:Y:S02]  /*50a0*/  ISETP.NE.AND.EX P4, PT, R83, RZ, PT, P4 ;  /* 0x000000ff5300720c */ /* 0x000fe40003f85340 */
[----:B------:R-:W1:Y:S09]  /*50b0*/  @UP1 LDCU.64 UR4, c[0x0][0x888] ;  /* 0x00011100ff0417ac */ /* 0x000e720008000a00 */
[----:B------:R-:W-:Y:S01]  /*50c0*/  @P0 PLOP3.LUT P1, PT, P3, PT, PT, 0x80, 0x8 ;  /* 0x000000000008081c */ /* 0x000fe20001f2f070 */
[----:B-1----:R-:W-:Y:S04]  /*50d0*/  @UP1 UISETP.NE.U32.AND UP0, UPT, UR4, URZ, UPT ;  /* 0x000000ff0400128c */ /* 0x002fe8000bf05070 */
[----:B------:R-:W-:Y:S04]  /*50e0*/  @UP1 UISETP.NE.AND.EX UP0, UPT, UR5, URZ, UPT, UP0 ;  /* 0x000000ff0500128c */ /* 0x000fe8000bf05300 */
[----:B------:R-:W-:Y:S01]  /*50f0*/  @UP1 USEL UR4, URZ, 0xffffffff, UP0 ;  /* 0xffffffffff041887 */ /* 0x000fe20008000000 */
[----:B------:R-:W-:Y:S11]  /*5100*/  @!P3 BRA `(.L_x_84) ;  /* 0x00000000002cb947 */ /* 0x000ff60003800000 */
[----:B------:R-:W-:Y:S01]  /*5110*/  ISETP.NE.U32.AND P2, PT, R84, RZ, PT ;  /* 0x000000ff5400720c */ /* 0x000fe20003f45070 */
[----:B------:R-:W-:Y:S03]  /*5120*/  IMAD.MOV.U32 R96, RZ, RZ, 0x1 ;  /* 0x00000001ff607424 */ /* 0x000fe600078e00ff */
[----:B------:R-:W-:Y:S11]  /*5130*/  ISETP.NE.AND.EX P2, PT, R85, RZ, PT, P2 ;  /* 0x000000ff5500720c */ /* 0x000ff60003f45320 */
[----:B------:R-:W-:Y:S02]  /*5140*/  @!UPT UIADD3 URZ, UPT, UPT, URZ, URZ, URZ ;  /* 0x000000fffffff290 */ /* 0x000fe4000fffe0ff */
[----:B------:R-:W1:Y:S01]  /*5150*/  @P2 LDC.64 R2, c[0x0][0x888] ;  /* 0x00022200ff022b82 */ /* 0x000e620000000a00 */
[----:B------:R-:W-:Y:S04]  /*5160*/  @P2 IMAD R0, R86, UR36, RZ ;  /* 0x0000002456002c24 */ /* 0x000fe8000f8e02ff */
[----:B-1----:R-:W-:Y:S04]  /*5170*/  @P2 IMAD.WIDE R2, R0, 0x4, R2 ;  /* 0x0000000400022825 */ /* 0x002fe800078e0202 */
[----:B------:R-:W-:Y:S01]  /*5180*/  HFMA2 R0, -RZ, RZ, 0, 5.9604644775390625e-08 ;  /* 0x00000001ff007431 */ /* 0x000fe200000001ff */
[----:B-----5:R1:W5:Y:S04]  /*5190*/  @P2 LDG.E R49, desc[UR40][R2.64] ;  /* 0x0000002802312981 */ /* 0x020368000c1e1900 */
[----:B------:R-:W-:Y:S01]  /*51a0*/  @!P2 PRMT R96, R0, 0x7610, R96 ;  /* 0x000076100060a816 */ /* 0x000fe20000000060 */
[----:B-1----:R-:W2:Y:S06]  /*51b0*/  @!P2 LDC R49, c[0x0][0x880] ;  /* 0x00022000ff31ab82 */ /* 0x002eac0000000800 */
.L_x_84:
[----:B------:R-:W-:Y:S05]  /*51c0*/  @!P4 BRA `(.L_x_85) ;  /* 0x000000000020c947 */ /* 0x000fea0003800000 */
[----:B------:R-:W-:Y:S04]  /*51d0*/  ISETP.NE.U32.AND P2, PT, R80, RZ, PT ;  /* 0x000000ff5000720c */ /* 0x000fe80003f45070 */
[----:B------:R-:W-:Y:S11]  /*51e0*/  ISETP.NE.AND.EX P2, PT, R81, RZ, PT, P2 ;  /* 0x000000ff5100720c */ /* 0x000ff60003f45320 */
[----:B------:R-:W-:Y:S02]  /*51f0*/  @!UPT UIADD3 URZ, UPT, UPT, URZ, URZ, URZ ;  /* 0x000000fffffff290 */ /* 0x000fe4000fffe0ff */
[----:B------:R-:W1:Y:S01]  /*5200*/  @P2 LDC.64 R2, c[0x0][0x8a8] ;  /* 0x00022a00ff022b82 */ /* 0x000e620000000a00 */
[----:B------:R-:W-:Y:S04]  /*5210*/  @P2 IMAD R0, R82, UR36, RZ ;  /* 0x0000002452002c24 */ /* 0x000fe8000f8e02ff */
[----:B-1----:R-:W-:Y:S05]  /*5220*/  @P2 IMAD.WIDE R2, R0, 0x4, R2 ;  /* 0x0000000400022825 */ /* 0x002fea00078e0202 */
[----:B-----5:R1:W5:Y:S02]  /*5230*/  @P2 LDG.E R47, desc[UR40][R2.64] ;  /* 0x00000028022f2981 */ /* 0x020364000c1e1900 */
[----:B-1----:R-:W3:Y:S02]  /*5240*/  @!P2 LDC R47, c[0x0][0x8a0] ;  /* 0x00022800ff2fab82 */ /* 0x002ee40000000800 */
.L_x_85:
[----:B--2--5:R-:W-:Y:S01]  /*5250*/  @P0 FSETP.NEU.AND P4, PT, R49, RZ, PT ;  /* 0x000000ff3100020b */ /* 0x024fe20003f8d000 */
[----:B------:R-:W-:Y:S01]  /*5260*/  IMAD.U32 R0, RZ, RZ, UR4 ;  /* 0x00000004ff007e24 */ /* 0x000fe2000f8e00ff */
[----:B------:R-:W-:Y:S01]  /*5270*/  @P0 LOP3.LUT P2, RZ, R96, 0xff, RZ, 0xc0, !PT ;  /* 0x000000ff60ff0812 */ /* 0x000fe2000784c0ff */
[----:B------:R-:W-:Y:S01]  /*5280*/  BSSY B1, `(.L_x_86) ;  /* 0x0000039000017945 */ /* 0x000fe20003800000 */
[----:B------:R-:W-:Y:S02]  /*5290*/  @P0 SEL R9, RZ, 0xffffffff, P4 ;  /* 0xffffffffff090807 */ /* 0x000fe40002000000 */
[----:B------:R-:W-:Y:S02]  /*52a0*/  CS2R R54, SRZ ;  /* 0x0000000000367805 */ /* 0x000fe4000001ff00 */
[----:B------:R-:W-:Y:S02]  /*52b0*/  LEA R92, R44, UR43, 0x3 ;  /* 0x0000002b2c5c7c11 */ /* 0x000fe4000f8e18ff */
[----:B------:R-:W-:Y:S02]  /*52c0*/  CS2R R52, SRZ ;  /* 0x0000000000347805 */ /* 0x000fe4000001ff00 */
[----:B------:R-:W-:Y:S02]  /*52d0*/  @P1 SEL R9, R0, R9, !P2 ;  /* 0x0000000900091207 */ /* 0x000fe40005000000 */
[----:B------:R-:W-:Y:S02]  /*52e0*/  CS2R R58, SRZ ;  /* 0x00000000003a7805 */ /* 0x000fe4000001ff00 */
[----:B------:R-:W-:Y:S02]  /*52f0*/  SHF.L.U32 R7, R108, 0x1f, RZ ;  /* 0x0000001f6c077819 */ /* 0x000fe400000006ff */
[----:B------:R-:W-:Y:S02]  /*5300*/  CS2R R56, SRZ ;  /* 0x0000000000387805 */ /* 0x000fe4000001ff00 */
[----:B------:R-:W-:Y:S02]  /*5310*/  @P0 LOP3.LUT R9, R9, 0x1, RZ, 0xc0, !PT ;  /* 0x0000000109090812 */ /* 0x000fe400078ec0ff */
[C---:B------:R-:W-:Y:S02]  /*5320*/  LEA.HI R5, R44.reuse, R44, RZ, 0x1 ;  /* 0x0000002c2c057211 */ /* 0x040fe400078f08ff */
[----:B------:R-:W-:Y:S02]  /*5330*/  ISETP.NE.U32.OR P1, PT, R9, 0x1, !P0 ;  /* 0x000000010900780c */ /* 0x000fe40004725470 */
[----:B------:R-:W-:Y:S01]  /*5340*/  PLOP3.LUT P5, PT, PT, PT, PT, 0x8, 0x80 ;  /* 0x000000000080781c */ /* 0x000fe20003fae170 */
[C---:B------:R-:W-:Y:S01]  /*5350*/  IMAD.SHL.U32 R3, R5.reuse, 0x20, RZ ;  /* 0x0000002005037824 */ /* 0x040fe200078e00ff */
[----:B------:R-:W-:Y:S04]  /*5360*/  LOP3.LUT R5, R5, 0xffe, RZ, 0xc0, !PT ;  /* 0x00000ffe05057812 */ /* 0x000fe800078ec0ff */
[----:B------:R-:W-:Y:S01]  /*5370*/  LOP3.LUT R3, R3, 0xffffffc0, RZ, 0xc0, !PT ;  /* 0xffffffc003037812 */ /* 0x000fe200078ec0ff */
[----:B------:R-:W-:Y:S04]  /*5380*/  IMAD.IADD R32, R44, 0x1, -R5 ;  /* 0x000000012c207824 */ /* 0x000fe800078e0a05 */
[----:B------:R-:W-:Y:S01]  /*5390*/  @P1 SHF.L.U32 R2, R106, 0x1f, RZ ;  /* 0x0000001f6a021819 */ /* 0x000fe200000006ff */
[----:B------:R-:W-:Y:S03]  /*53a0*/  IMAD.IADD R3, R46, 0x1, R3 ;  /* 0x000000012e037824 */ /* 0x000fe600078e0203 */
[----:B------:R-:W1:Y:S01]  /*53b0*/  @P1 SYNCS.PHASECHK.TRANS64.TRYWAIT P0, [UR43+0x60], R2 ;  /* 0x00006002ff0015a7 */ /* 0x000e62000800112b */
[----:B------:R-:W-:Y:S01]  /*53c0*/  IMAD R32, R32, 0x100000, R3 ;  /* 0x0010000020207824 */ /* 0x000fe200078e0203 */
[----:B------:R2:W4:Y:S01]  /*53d0*/  SYNCS.PHASECHK.TRANS64.TRYWAIT P4, [R92+URZ+0xa0], R7 ;  /* 0x0000a0075c0075a7 */ /* 0x00052200080811ff */
[----:B-1----:R-:W-:Y:S01]  /*53e0*/  @P1 PLOP3.LUT P5, PT, P0, PT, PT, 0x8, 0x80 ;  /* 0x000000000080181c */ /* 0x002fe200007ae170 */
[----:B------:R-:W-:Y:S01]  /*53f0*/  @!UPT UIADD3 URZ, UPT, UPT, URZ, URZ, URZ ;  /* 0x000000fffffff290 */ /* 0x000fe2000fffe0ff */
[----:B--2---:R-:W-:Y:S11]  /*5400*/  @!P1 BRA `(.L_x_87) ;  /* 0x0000000000809947 */ /* 0x004ff60003800000 */
[----:B------:R-:W-:Y:S01]  /*5410*/  ISETP.NE.U32.AND P0, PT, RZ, UR38, PT ;  /* 0x00000026ff007c0c */ /* 0x000fe2000bf05070 */
[----:B------:R-:W-:Y:S01]  /*5420*/  BSSY B0, `(.L_x_88) ;  /* 0x0000012000007945 */ /* 0x000fe20003800000 */
[----:B------:R-:W-:Y:S02]  /*5430*/  FSETP.NEU.AND P2, PT, R49, RZ, PT ;  /* 0x000000ff3100720b */ /* 0x000fe40003f4d000 */
[----:B------:R-:W-:Y:S02]  /*5440*/  CS2R R58, SRZ ;  /* 0x00000000003a7805 */ /* 0x000fe4000001ff00 */
[----:B------:R-:W-:Y:S02]  /*5450*/  ISETP.NE.AND.EX P0, PT, RZ, UR39, PT, P0 ;  /* 0x00000027ff007c0c */ /* 0x000fe4000bf05300 */
[----:B------:R-:W-:Y:S02]  /*5460*/  CS2R R56, SRZ ;  /* 0x0000000000387805 */ /* 0x000fe4000001ff00 */
[----:B------:R-:W-:Y:S02]  /*5470*/  LOP3.LUT P1, RZ, R96, 0xff, RZ, 0xc0, !PT ;  /* 0x000000ff60ff7812 */ /* 0x000fe4000782c0ff */
[----:B------:R-:W-:Y:S02]  /*5480*/  CS2R R54, SRZ ;  /* 0x0000000000367805 */ /* 0x000fe4000001ff00 */
[----:B------:R-:W-:Y:S02]  /*5490*/  SEL R0, RZ, 0xffffffff, P2 ;  /* 0xffffffffff007807 */ /* 0x000fe40001000000 */
[----:B------:R-:W-:Y:S02]  /*54a0*/  CS2R R52, SRZ ;  /* 0x0000000000347805 */ /* 0x000fe4000001ff00 */
[----:B------:R-:W-:Y:S04]  /*54b0*/  SEL R3, RZ, 0xffffffff, P0 ;  /* 0xffffffffff037807 */ /* 0x000fe80000000000 */
[----:B------:R-:W-:Y:S04]  /*54c0*/  @P3 SEL R0, R3, R0, !P1 ;  /* 0x0000000003003207 */ /* 0x000fe80004800000 */
[----:B------:R-:W-:Y:S04]  /*54d0*/  LOP3.LUT R0, R0, 0x1, RZ, 0xc0, !PT ;  /* 0x0000000100007812 */ /* 0x000fe800078ec0ff */
[----:B------:R-:W-:Y:S01]  /*54e0*/  ISETP.NE.U32.AND P0, PT, R0, 0x1, PT ;  /* 0x000000010000780c */ /* 0x000fe20003f05070 */
[----:B------:R-:W-:Y:S01]  /*54f0*/  @!UPT UIADD3 URZ, UPT, UPT, URZ, URZ, URZ ;  /* 0x000000fffffff290 */ /* 0x000fe2000fffe0ff */
[----:B------:R-:W-:Y:S11]  /*5500*/  @!P5 BRA `(.L_x_89) ;  /* 0x00000000000cd947 */ /* 0x000ff60003800000 */
[----:B------:R-:W-:Y:S04]  /*5510*/  SHF.L.U32 R3, R106, 0x1f, RZ ;  /* 0x0000001f6a037819 */ /* 0x000fe800000006ff */
[----:B------:R-:W1:Y:S02]  /*5520*/  SYNCS.PHASECHK.TRANS64.TRYWAIT P1, [UR43+0x60], R3 ;  /* 0x00006003ff0075a7 */ /* 0x000e64000802112b */
[----:B-1----:R-:W-:Y:S05]  /*5530*/  @!P1 BRA `(.L_x_90) ;  /* 0x0000001400849947 */ /* 0x002fea0003800000 */
.L_x_89:
[----:B------:R-:W-:Y:S05]  /*5540*/  BSYNC B0 ;  /* 0x0000000000007941 */ /* 0x000fea0003800000 */
.L_x_88:
[----:B------:R2:W1:Y:S01]  /*5550*/  @P0 LDS.128 R56, [R103+UR43+0x200] ;  /* 0x0002002b67380984 */ /* 0x0004620008000c00 */
[----:B------:R-:W-:Y:S01]  /*5560*/  UIADD3 UR4, UPT, UPT, UR43, 0x68, URZ ;  /* 0x000000682b047890 */ /* 0x000fe2000fffe0ff */
[----:B------:R-:W-:Y:S02]  /*5570*/  LOP3.LUT R106, R106, 0x1, RZ, 0x3c, !PT ;  /* 0x000000016a6a7812 */ /* 0x000fe400078e3cff */
[----:B------:R2:W1:Y:S01]  /*5580*/  @P0 LDS.128 R52, [R102+0x10] ;  /* 0x0000100066340984 */ /* 0x0004620000000c00 */
[----:B------:R-:W-:Y:S01]  /*5590*/  UPRMT UR4, UR37, 0x654, UR4 ;  /* 0x0000065425047896 */ /* 0x000fe20008000004 */
[----:B------:R-:W-:Y:S01]  /*55a0*/  @!PT LDS RZ, [RZ] ;  /* 0x00000000fffff984 */ /* 0x000fe20000000800 */
[----:B------:R-:W-:Y:S01]  /*55b0*/  @!PT LDS RZ, [RZ] ;  /* 0x00000000fffff984 */ /* 0x000fe20000000800 */
[----:B------:R-:W-:Y:S01]  /*55c0*/  @!PT LDS RZ, [RZ] ;  /* 0x00000000fffff984 */ /* 0x000fe20000000800 */
[----:B------:R-:W-:Y:S01]  /*55d0*/  @!PT LDS RZ, [RZ] ;  /* 0x00000000fffff984 */ /* 0x000fe20000000800 */
[----:B------:R5:W-:Y:S06]  /*55e0*/  MEMBAR.ALL.CTA ;  /* 0x0000000000007992 */ /* 0x000bec0000008000 */
[----:B-----5:R-:W5:Y:S02]  /*55f0*/  FENCE.VIEW.ASYNC.S ;  /* 0x00000000000073c6 */ /* 0x020f640000000000 */
[----:B-----5:R-:W-:Y:S03]  /*5600*/  SYNCS.ARRIVE.TRANS64.RED.A1T0 RZ, [UR4], RZ ;  /* 0x000000ffffff79a7 */ /* 0x020fe60008100404 */
.L_x_87:
[----:B------:R-:W-:Y:S05]  /*5610*/  BSYNC B1 ;  /* 0x0000000000017941 */ /* 0x000fea0003800000 */
.L_x_86:
[----:B-1----:R-:W-:Y:S04]  /*5620*/  SHF.R.U32.HI R3, RZ, 0x15, R32 ;  /* 0x00000015ff037819 */ /* 0x002fe80000011620 */
[----:B------:R-:W-:Y:S01]  /*5630*/  LOP3.LUT P0, RZ, R3, 0x3, R104, 0x48, !PT ;  /* 0x0000000303ff7812 */ /* 0x000fe20007804868 */
[----:B------:R-:W-:Y:S01]  /*5640*/  @!UPT UIADD3 URZ, UPT, UPT, URZ, URZ, URZ ;  /* 0x000000fffffff290 */ /* 0x000fe2000fffe0ff */
[----:B----4-:R-:W-:Y:S11]  /*5650*/  @P4 BRA `(.L_x_91) ;  /* 0x0000000000084947 */ /* 0x010ff60003800000 */
[----:B------:R-:W1:Y:S02]  /*5660*/  SYNCS.PHASECHK.TRANS64.TRYWAIT P1, [R92+URZ+0xa0], R7 ;  /* 0x0000a0075c0075a7 */ /* 0x000e6400080211ff */
[----:B-1----:R-:W-:Y:S05]  /*5670*/  @!P1 BRA `(.L_x_92) ;  /* 0x00000014004c9947 */ /* 0x002fea0003800000 */
.L_x_91:
[----:B------:R-:W-:Y:S05]  /*5680*/  @!P0 BRA `(.L_x_93) ;  /* 0x0000000000408947 */ /* 0x000fea0003800000 */
[----:B------:R-:W4:Y:S01]  /*5690*/  LDCU.64 UR8, c[0x4][0x70] ;  /* 0x01000e00ff0877ac */ /* 0x000f220008000a00 */
[----:B------:R-:W-:Y:S01]  /*56a0*/  MOV R3, 0x0 ;  /* 0x0000000000037802 */ /* 0x000fe20000000f00 */
[----:B------:R-:W-:Y:S02]  /*56b0*/  HFMA2 R12, -RZ, RZ, 0, 5.9604644775390625e-08 ;  /* 0x00000001ff0c7431 */ /* 0x000fe400000001ff */
[----:B------:R-:W-:Y:S02]  /*56c0*/  IMAD.MOV.U32 R8, RZ, RZ, 0x192 ;  /* 0x00000192ff087424 */ /* 0x000fe400078e00ff */
[----:B------:R-:W-:Y:S01]  /*56d0*/  IMAD.MOV.U32 R13, RZ, RZ, RZ ;  /* 0x000000ffff0d7224 */ /* 0x000fe200078e00ff */
[----:B------:R-:W1:Y:S01]  /*56e0*/  LDCU.64 UR6, c[0x4][0x78] ;  /* 0x01000f00ff0677ac */ /* 0x000e620008000a00 */
[----:B------:R-:W2:Y:S01]  /*56f0*/  LDC.64 R2, c[0x4][R3] ;  /* 0x0100000003027b82 */ /* 0x000ea20000000a00 */
[----:B------:R-:W5:Y:S01]  /*5700*/  LDCU.64 UR4, c[0x4][0x10] ;  /* 0x01000200ff0477ac */ /* 0x000f620008000a00 */
[----:B----4-:R-:W-:Y:S01]  /*5710*/  MOV R5, UR9 ;  /* 0x0000000900057c02 */ /* 0x010fe20008000f00 */
[----:B------:R-:W-:Y:S01]  /*5720*/  IMAD.U32 R4, RZ, RZ, UR8 ;  /* 0x00000008ff047e24 */ /* 0x000fe2000f8e00ff */
[----:B-1----:R-:W-:Y:S01]  /*5730*/  MOV R7, UR7 ;  /* 0x0000000700077c02 */ /* 0x002fe20008000f00 */
[----:B------:R-:W-:Y:S01]  /*5740*/  IMAD.U32 R6, RZ, RZ, UR6 ;  /* 0x00000006ff067e24 */ /* 0x000fe2000f8e00ff */
[----:B-----5:R-:W-:Y:S01]  /*5750*/  MOV R11, UR5 ;  /* 0x00000005000b7c02 */ /* 0x020fe20008000f00 */
[----:B------:R-:W-:Y:S02]  /*5760*/  IMAD.U32 R10, RZ, RZ, UR4 ;  /* 0x00000004ff0a7e24 */ /* 0x000fe4000f8e00ff */
[----:B------:R-:W-:Y:S07]  /*5770*/  LEPC R20, `(.L_x_93) ;  /* 0x000000001014794e */ /* 0x000fee0000000000 */
[----:B--23--:R-:W-:Y:S05]  /*5780*/  CALL.ABS.NOINC R2 ;  /* 0x0000000002007343 */ /* 0x00cfea0003c00000 */
.L_x_93:
[----:B------:R-:W-:Y:S01]  /*5790*/  LOP3.LUT P0, RZ, R101, 0x60, RZ, 0xc0, !PT ;  /* 0x0000006065ff7812 */ /* 0x000fe2000780c0ff */
[----:B------:R-:W-:Y:S05]  /*57a0*/  WARPSYNC.ALL ;  /* 0x0000000000007948 */ /* 0x000fea0003800000 */
[----:B------:R-:W-:Y:S01]  /*57b0*/  R2UR UR4, R32 ;  /* 0x00000000200472ca */ /* 0x000fe200000e0000 */
[----:B------:R-:W-:Y:S01]  /*57c0*/  BSSY.RECONVERGENT B0, `(.L_x_94) ;  /* 0x00000a0000007945 */ /* 0x000fe20003800200 */
[-C--:B------:R-:W-:Y:S02]  /*57d0*/  F2FP.F16.E5M2.UNPACK_B R50, R56.reuse ;  /* 0x00000038ff32723e */ /* 0x080fe400020004ff */
[----:B------:R-:W-:Y:S02]  /*57e0*/  F2FP.F16.E5M2.UNPACK_B R63, R56.H1 ;  /* 0x00000038ff3f723e */ /* 0x000fe400030004ff */
[-C--:B------:R-:W-:Y:S01]  /*57f0*/  F2FP.F16.E5M2.UNPACK_B R56, R57.reuse ;  /* 0x00000039ff38723e */ /* 0x080fe200020004ff */
[--C-:B------:R-:W-:Y:S01]  /*5800*/  HADD2.F32 R48, -RZ, R50.reuse.H0_H0 ;  /* 0x20000032ff307230 */ /* 0x100fe20000004100 */
[----:B------:R-:W-:Y:S01]  /*5810*/  F2FP.F16.E5M2.UNPACK_B R57, R57.H1 ;  /* 0x00000039ff39723e */ /* 0x000fe200030004ff */
[----:B------:R-:W-:Y:S01]  /*5820*/  HADD2.F32 R50, -RZ, R50.H1_H1 ;  /* 0x30000032ff327230 */ /* 0x000fe20000004100 */
[-C--:B------:R-:W-:Y:S01]  /*5830*/  F2FP.F16.E5M2.UNPACK_B R66, R52.reuse ;  /* 0x00000034ff42723e */ /* 0x080fe200020004ff */
[--C-:B------:R-:W-:Y:S01]  /*5840*/  HADD2.F32 R51, -RZ, R63.reuse.H0_H0 ;  /* 0x2000003fff337230 */ /* 0x100fe20000004100 */
[----:B------:R-:W-:Y:S01]  /*5850*/  F2FP.F16.E5M2.UNPACK_B R68, R52.H1 ;  /* 0x00000034ff44723e */ /* 0x000fe200030004ff */
[----:B-1----:R-:W-:Y:S01]  /*5860*/  LDTM.16dp32bit_t0_t15.x32 R4, tmem[UR4] ;  /* 0x00000004000479ee */ /* 0x002fe20008a80000 */
[----:B------:R-:W3:Y:S01]  /*5870*/  LDTM.16dp32bit_t16_t31.x32 R4, tmem[UR4+0x20] ;  /* 0x00002004000479ee */ /* 0x000ee20008aa0000 */
[----:B------:R-:W-:Y:S01]  /*5880*/  NOP ;  /* 0x0000000000007918 */ /* 0x000fe20000000000 */
[----:B------:R-:W-:Y:S01]  /*5890*/  R2UR UR5, R92 ;  /* 0x000000005c0572ca */ /* 0x000fe200000e0000 */
[--C-:B------:R-:W-:Y:S01]  /*58a0*/  HADD2.F32 R65, -RZ, R66.reuse.H0_H0 ;  /* 0x20000042ff417230 */ /* 0x100fe20000004100 */
[----:B------:R-:W-:Y:S01]  /*58b0*/  F2FP.F16.E5M2.UNPACK_B R61, R58 ;  /* 0x0000003aff3d723e */ /* 0x000fe200020004ff */
[----:B------:R-:W-:Y:S01]  /*58c0*/  HADD2.F32 R67, -RZ, R66.H1_H1 ;  /* 0x30000042ff437230 */ /* 0x000fe20000004100 */
[-C--:B------:R-:W-:Y:S01]  /*58d0*/  F2FP.F16.E5M2.UNPACK_B R70, R53.reuse ;  /* 0x00000035ff46723e */ /* 0x080fe200020004ff */
[----:B------:R-:W-:Y:S01]  /*58e0*/  HADD2.F32 R52, -RZ, R63.H1_H1 ;  /* 0x3000003fff347230 */ /* 0x000fe20000004100 */
[----:B------:R-:W-:Y:S01]  /*58f0*/  F2FP.F16.E5M2.UNPACK_B R72, R53.H1 ;  /* 0x00000035ff48723e */ /* 0x000fe200030004ff */
[----:B------:R-:W-:Y:S01]  /*5900*/  HADD2.F32 R53, -RZ, R56.H0_H0 ;  /* 0x20000038ff357230 */ /* 0x000fe20000004100 */
[-C--:B------:R-:W-:Y:S01]  /*5910*/  F2FP.F16.E5M2.UNPACK_B R74, R54.reuse ;  /* 0x00000036ff4a723e */ /* 0x080fe200020004ff */
[----:B------:R-:W-:Y:S01]  /*5920*/  HADD2.F32 R69, -RZ, R70.H0_H0 ;  /* 0x20000046ff457230 */ /* 0x000fe20000004100 */
[----:B------:R-:W-:Y:S01]  /*5930*/  F2FP.F16.E5M2.UNPACK_B R76, R54.H1 ;  /* 0x00000036ff4c723e */ /* 0x000fe200030004ff */
[----:B------:R-:W-:Y:S01]  /*5940*/  HADD2.F32 R54, -RZ, R56.H1_H1 ;  /* 0x30000038ff367230 */ /* 0x000fe20000004100 */
[----:B------:R-:W-:Y:S01]  /*5950*/  F2FP.F16.E5M2.UNPACK_B R60, R58.H1 ;  /* 0x0000003aff3c723e */ /* 0x000fe200030004ff */
[----:B------:R-:W-:Y:S01]  /*5960*/  UIADD3 UR5, UPT, UPT, UR5, 0xc0, URZ ;  /* 0x000000c005057890 */ /* 0x000fe2000fffe0ff */
[----:B------:R-:W-:Y:S01]  /*5970*/  HADD2.F32 R58, -RZ, R61.H1_H1 ;  /* 0x3000003dff3a7230 */ /* 0x000fe20000004100 */
[----:B------:R-:W-:Y:S01]  /*5980*/  F2FP.F16.E5M2.UNPACK_B R77, R55 ;  /* 0x00000037ff4d723e */ /* 0x000fe200020004ff */
[----:B------:R-:W-:Y:S01]  /*5990*/  HADD2.F32 R70, -RZ, R70.H1_H1 ;  /* 0x30000046ff467230 */ /* 0x000fe20000004100 */
[----:B------:R-:W-:Y:S01]  /*59a0*/  UPRMT UR5, UR37, 0x654, UR5 ;  /* 0x0000065425057896 */ /* 0x000fe20008000005 */
[--C-:B------:R-:W-:Y:S01]  /*59b0*/  HADD2.F32 R73, -RZ, R74.reuse.H0_H0 ;  /* 0x2000004aff497230 */ /* 0x100fe20000004100 */
[----:B------:R-:W-:Y:S01]  /*59c0*/  F2FP.F16.E5M2.UNPACK_B R62, R59 ;  /* 0x0000003bff3e723e */ /* 0x000fe200020004ff */
[----:B------:R-:W-:Y:S01]  /*59d0*/  HADD2.F32 R74, -RZ, R74.H1_H1 ;  /* 0x3000004aff4a7230 */ /* 0x000fe20000004100 */
[----:B------:R-:W-:Y:S01]  /*59e0*/  F2FP.F16.E5M2.UNPACK_B R78, R55.H1 ;  /* 0x00000037ff4e723e */ /* 0x000fe200030004ff */
[C---:B---3--:R-:W-:Y:S01]  /*59f0*/  FMUL R4, R47.reuse, R4 ;  /* 0x000000042f047220 */ /* 0x048fe20000400000 */
[C---:B------:R-:W-:Y:S01]  /*5a00*/  FMUL R5, R47.reuse, R5 ;  /* 0x000000052f057220 */ /* 0x040fe20000400000 */
[C---:B------:R-:W-:Y:S01]  /*5a10*/  FMUL R8, R47.reuse, R8 ;  /* 0x000000082f087220 */ /* 0x040fe20000400000 */
[----:B------:R-:W-:Y:S01]  /*5a20*/  FMUL R9, R47, R9 ;  /* 0x000000092f097220 */ /* 0x000fe20000400000 */
[----:B------:R-:W-:Y:S01]  /*5a30*/  SYNCS.ARRIVE.TRANS64.RED.A1T0 RZ, [UR5], RZ ;  /* 0x000000ffffff79a7 */ /* 0x000fe20008100405 */
[C---:B------:R-:W-:Y:S01]  /*5a40*/  FFMA R4, R49.reuse, R48, R4 ;  /* 0x0000003031047223 */ /* 0x040fe20000000004 */
[----:B------:R-:W-:Y:S01]  /*5a50*/  FFMA R5, R49, R50, R5 ;  /* 0x0000003231057223 */ /* 0x000fe20000000005 */
[C---:B------:R-:W-:Y:S01]  /*5a60*/  FMUL R12, R47.reuse, R12 ;  /* 0x0000000c2f0c7220 */ /* 0x040fe20000400000 */
        /* <DEDUP_REMOVED lines=9> */
[----:B------:R-:W-:Y:S02]  /*5b00*/  HADD2.F32 R48, -RZ, R77.H1_H1 ;  /* 0x3000004dff307230 */ /* 0x000fe40000004100 */
[C---:B------:R-:W-:Y:S01]  /*5b10*/  FMUL R28, R47.reuse, R32 ;  /* 0x000000202f1c7220 */ /* 0x040fe20000400000 */
[C---:B------:R-:W-:Y:S01]  /*5b20*/  FMUL R29, R47.reuse, R33 ;  /* 0x000000212f1d7220 */ /* 0x040fe20000400000 */
[C---:B------:R-:W-:Y:S01]  /*5b30*/  FMUL R6, R47.reuse, R6 ;  /* 0x000000062f067220 */ /* 0x040fe20000400000 */
[C---:B------:R-:W-:Y:S01]  /*5b40*/  FMUL R7, R47.reuse, R7 ;  /* 0x000000072f077220 */ /* 0x040fe20000400000 */
[--C-:B------:R-:W-:Y:S02]  /*5b50*/  HADD2.F32 R55, -RZ, R57.reuse.H0_H0 ;  /* 0x20000039ff377230 */ /* 0x100fe40000004100 */
[----:B------:R-:W-:Y:S01]  /*5b60*/  FMUL R10, R47, R10 ;  /* 0x0000000a2f0a7220 */ /* 0x000fe20000400000 */
[C---:B------:R-:W-:Y:S01]  /*5b70*/  FFMA R6, R49.reuse, R51, R6 ;  /* 0x0000003331067223 */ /* 0x040fe20000000006 */
[----:B------:R-:W-:Y:S02]  /*5b80*/  HADD2.F32 R56, -RZ, R57.H1_H1 ;  /* 0x30000039ff387230 */ /* 0x000fe40000004100 */
[C---:B------:R-:W-:Y:S01]  /*5b90*/  FFMA R7, R49.reuse, R52, R7 ;  /* 0x0000003431077223 */ /* 0x040fe20000000007 */
[C---:B------:R-:W-:Y:S01]  /*5ba0*/  FFMA R8, R49.reuse, R53, R8 ;  /* 0x0000003531087223 */ /* 0x040fe20000000008 */
[C---:B------:R-:W-:Y:S01]  /*5bb0*/  FFMA R9, R49.reuse, R54, R9 ;  /* 0x0000003631097223 */ /* 0x040fe20000000009 */
[----:B------:R-:W-:Y:S02]  /*5bc0*/  HADD2.F32 R57, -RZ, R61.H0_H0 ;  /* 0x2000003dff397230 */ /* 0x000fe40000004100 */
[----:B------:R-:W-:Y:S01]  /*5bd0*/  FFMA R10, R49, R55, R10 ;  /* 0x00000037310a7223 */ /* 0x000fe2000000000a */
[----:B------:R-:W-:Y:S01]  /*5be0*/  F2FP.SATFINITE.E5M2.F32.PACK_AB_MERGE_C R92, R7, R6, RZ ;  /* 0x00000006075c723e */ /* 0x000fe200048060ff */
[----:B------:R-:W-:Y:S02]  /*5bf0*/  HADD2.F32 R61, -RZ, R62.H0_H0 ;  /* 0x2000003eff3d7230 */ /* 0x000fe40000004100 */
[----:B------:R-:W-:Y:S01]  /*5c00*/  FMUL R11, R47, R11 ;  /* 0x0000000b2f0b7220 */ /* 0x000fe20000400000 */
[----:B------:R-:W-:Y:S01]  /*5c10*/  F2FP.F16.E5M2.UNPACK_B R64, R59.H1 ;  /* 0x0000003bff40723e */ /* 0x000fe200030004ff */
[----:B------:R-:W-:Y:S01]  /*5c20*/  HADD2.F32 R59, -RZ, R60.H0_H0 ;  /* 0x2000003cff3b7230 */ /* 0x000fe20000004100 */
[----:B------:R-:W-:Y:S01]  /*5c30*/  F2FP.SATFINITE.E5M2.F32.PACK_AB_MERGE_C R92, R5, R4, R92 ;  /* 0x00000004055c723e */ /* 0x000fe2000480605c */
[C---:B------:R-:W-:Y:S01]  /*5c40*/  FFMA R11, R49.reuse, R56, R11 ;  /* 0x00000038310b7223 */ /* 0x040fe2000000000b */
[C---:B------:R-:W-:Y:S01]  /*5c50*/  FFMA R12, R49.reuse, R57, R12 ;  /* 0x00000039310c7223 */ /* 0x040fe2000000000c */
[----:B------:R-:W-:Y:S01]  /*5c60*/  FFMA R13, R49, R58, R13 ;  /* 0x0000003a310d7223 */ /* 0x000fe2000000000d */
[----:B------:R-:W-:Y:S02]  /*5c70*/  HADD2.F32 R62, -RZ, R62.H1_H1 ;  /* 0x3000003eff3e7230 */ /* 0x000fe40000004100 */
[----:B------:R-:W-:Y:S01]  /*5c80*/  FMUL R14, R47, R14 ;  /* 0x0000000e2f0e7220 */ /* 0x000fe20000400000 */
[----:B------:R-:W-:Y:S01]  /*5c90*/  HADD2.F32 R60, -RZ, R60.H1_H1 ;  /* 0x3000003cff3c7230 */ /* 0x000fe20000004100 */
[----:B------:R-:W-:Y:S01]  /*5ca0*/  F2FP.SATFINITE.E5M2.F32.PACK_AB_MERGE_C R93, R11, R10, RZ ;  /* 0x0000000a0b5d723e */ /* 0x000fe200048060ff */
[----:B------:R-:W-:Y:S02]  /*5cb0*/  HADD2.F32 R51, -RZ, R77.H0_H0 ;  /* 0x2000004dff337230 */ /* 0x000fe40000004100 */
[----:B------:R-:W-:Y:S01]  /*5cc0*/  FFMA R14, R49, R59, R14 ;  /* 0x0000003b310e7223 */ /* 0x000fe2000000000e */
[----:B------:R-:W-:Y:S01]  /*5cd0*/  FMUL R15, R47, R15 ;  /* 0x0000000f2f0f7220 */ /* 0x000fe20000400000 */
[--C-:B------:R-:W-:Y:S01]  /*5ce0*/  HADD2.F32 R63, -RZ, R64.reuse.H0_H0 ;  /* 0x20000040ff3f7230 */ /* 0x100fe20000004100 */
[----:B------:R-:W-:Y:S01]  /*5cf0*/  F2FP.SATFINITE.E5M2.F32.PACK_AB_MERGE_C R93, R9, R8, R93 ;  /* 0x00000008095d723e */ /* 0x000fe2000480605d */
[----:B------:R-:W-:Y:S02]  /*5d00*/  HADD2.F32 R64, -RZ, R64.H1_H1 ;  /* 0x30000040ff407230 */ /* 0x000fe40000004100 */
[C---:B------:R-:W-:Y:S01]  /*5d10*/  FFMA R15, R49.reuse, R60, R15 ;  /* 0x0000003c310f7223 */ /* 0x040fe2000000000f */
[C---:B------:R-:W-:Y:S01]  /*5d20*/  FFMA R16, R49.reuse, R61, R16 ;  /* 0x0000003d31107223 */ /* 0x040fe20000000010 */
[----:B------:R-:W-:Y:S01]  /*5d30*/  FFMA R17, R49, R62, R17 ;  /* 0x0000003e31117223 */ /* 0x000fe20000000011 */
[C---:B------:R-:W-:Y:S01]  /*5d40*/  FMUL R18, R47.reuse, R18 ;  /* 0x000000122f127220 */ /* 0x040fe20000400000 */
[C---:B------:R-:W-:Y:S01]  /*5d50*/  FMUL R19, R47.reuse, R19 ;  /* 0x000000132f137220 */ /* 0x040fe20000400000 */
[--C-:B------:R-:W-:Y:S02]  /*5d60*/  HADD2.F32 R66, -RZ, R68.reuse.H0_H0 ;  /* 0x20000044ff427230 */ /* 0x100fe40000004100 */
[----:B------:R-:W-:Y:S01]  /*5d70*/  FMUL R3, R47, R22 ;  /* 0x000000162f037220 */ /* 0x000fe20000400000 */
[C---:B------:R-:W-:Y:S01]  /*5d80*/  FFMA R18, R49.reuse, R63, R18 ;  /* 0x0000003f31127223 */ /* 0x040fe20000000012 */
[----:B------:R-:W-:Y:S02]  /*5d90*/  HADD2.F32 R68, -RZ, R68.H1_H1 ;  /* 0x30000044ff447230 */ /* 0x000fe40000004100 */
[----:B------:R-:W-:Y:S01]  /*5da0*/  FFMA R19, R49, R64, R19 ;  /* 0x0000004031137223 */ /* 0x000fe20000000013 */
[----:B------:R-:W-:Y:S01]  /*5db0*/  FMUL R23, R47, R23 ;  /* 0x000000172f177220 */ /* 0x000fe20000400000 */
[C---:B------:R-:W-:Y:S01]  /*5dc0*/  FFMA R0, R49.reuse, R65, R0 ;  /* 0x0000004131007223 */ /* 0x040fe20000000000 */
[C---:B------:R-:W-:Y:S01]  /*5dd0*/  FFMA R2, R49.reuse, R67, R2 ;  /* 0x0000004331027223 */ /* 0x040fe20000000002 */
[--C-:B------:R-:W-:Y:S02]  /*5de0*/  HADD2.F32 R71, -RZ, R72.reuse.H0_H0 ;  /* 0x20000048ff477230 */ /* 0x100fe40000004100 */
[----:B------:R-:W-:Y:S01]  /*5df0*/  FFMA R3, R49, R66, R3 ;  /* 0x0000004231037223 */ /* 0x000fe20000000003 */
[----:B------:R-:W-:Y:S02]  /*5e00*/  HADD2.F32 R72, -RZ, R72.H1_H1 ;  /* 0x30000048ff487230 */ /* 0x000fe40000004100 */
[----:B------:R-:W-:Y:S01]  /*5e10*/  FMUL R22, R47, R26 ;  /* 0x0000001a2f167220 */ /* 0x000fe20000400000 */
        /* <DEDUP_REMOVED lines=18> */
[----:B------:R-:W-:Y:S01]  /*5f40*/  F2FP.SATFINITE.E5M2.F32.PACK_AB_MERGE_C R94, R15, R14, RZ ;  /* 0x0000000e0f5e723e */ /* 0x000fe200048060ff */
[----:B------:R-:W-:Y:S01]  /*5f50*/  FFMA R28, R49, R51, R28 ;  /* 0x00000033311c7223 */ /* 0x000fe2000000001c */
[----:B------:R-:W-:Y:S01]  /*5f60*/  F2FP.SATFINITE.E5M2.F32.PACK_AB_MERGE_C R95, R19, R18, RZ ;  /* 0x00000012135f723e */ /* 0x000fe200048060ff */
[C---:B------:R-:W-:Y:S01]  /*5f70*/  FFMA R29, R49.reuse, R48, R29 ;  /* 0x00000030311d7223 */ /* 0x040fe2000000001d */
[C---:B------:R-:W-:Y:S01]  /*5f80*/  FFMA R30, R49.reuse, R77, R30 ;  /* 0x0000004d311e7223 */ /* 0x040fe2000000001e */
[----:B------:R-:W-:Y:S01]  /*5f90*/  FFMA R35, R49, R50, R35 ;  /* 0x0000003231237223 */ /* 0x000fe20000000023 */
[----:B------:R-:W-:Y:S02]  /*5fa0*/  F2FP.SATFINITE.E5M2.F32.PACK_AB_MERGE_C R94, R13, R12, R94 ;  /* 0x0000000c0d5e723e */ /* 0x000fe4000480605e */
[----:B------:R-:W-:Y:S02]  /*5fb0*/  F2FP.SATFINITE.E5M2.F32.PACK_AB_MERGE_C R95, R17, R16, R95 ;  /* 0x00000010115f723e */ /* 0x000fe4000480605f */
[----:B------:R-:W-:Y:S02]  /*5fc0*/  F2FP.SATFINITE.E5M2.F32.PACK_AB_MERGE_C R113, R23, R3, RZ ;  /* 0x000000031771723e */ /* 0x000fe400048060ff */
[----:B------:R-:W-:Y:S01]  /*5fd0*/  F2FP.SATFINITE.E5M2.F32.PACK_AB_MERGE_C R114, R27, R22, RZ ;  /* 0x000000161b72723e */ /* 0x000fe200048060ff */
[----:B------:R1:W-:Y:S01]  /*5fe0*/  STS.128 [R103+UR43+0x1200], R92 ;  /* 0x0012005c67007988 */ /* 0x0003e20008000c2b */
[----:B------:R-:W-:Y:S02]  /*5ff0*/  F2FP.SATFINITE.E5M2.F32.PACK_AB_MERGE_C R116, R31, R26, RZ ;  /* 0x0000001a1f74723e */ /* 0x000fe400048060ff */
[----:B------:R-:W-:Y:S02]  /*6000*/  F2FP.SATFINITE.E5M2.F32.PACK_AB_MERGE_C R117, R35, R30, RZ ;  /* 0x0000001e2375723e */ /* 0x000fe400048060ff */
[----:B------:R-:W-:Y:S02]  /*6010*/  F2FP.SATFINITE.E5M2.F32.PACK_AB_MERGE_C R112, R2, R0, R113 ;  /* 0x000000000270723e */ /* 0x000fe40004806071 */
[----:B------:R-:W-:Y:S02]  /*6020*/  F2FP.SATFINITE.E5M2.F32.PACK_AB_MERGE_C R113, R21, R20, R114 ;  /* 0x000000141571723e */ /* 0x000fe40004806072 */
[----:B------:R-:W-:Y:S02]  /*6030*/  F2FP.SATFINITE.E5M2.F32.PACK_AB_MERGE_C R114, R25, R24, R116 ;  /* 0x000000181972723e */ /* 0x000fe40004806074 */
[----:B------:R-:W-:Y:S02]  /*6040*/  F2FP.SATFINITE.E5M2.F32.PACK_AB_MERGE_C R115, R29, R28, R117 ;  /* 0x0000001c1d73723e */ /* 0x000fe40004806075 */
[----:B------:R-:W-:Y:S03]  /*6050*/  IADD3 R116, PT, PT, R44, 0x1, RZ ;  /* 0x000000012c747810 */ /* 0x000fe60007ffe0ff */
[----:B------:R1:W-:Y:S01]  /*6060*/  STS.128 [R102+0x1010], R112 ;  /* 0x0010107066007388 */ /* 0x0003e20000000c00 */
[----:B------:R-:W-:Y:S01]  /*6070*/  @!PT LDS RZ, [RZ] ;  /* 0x00000000fffff984 */ /* 0x000fe20000000800 */
[----:B------:R-:W-:Y:S01]  /*6080*/  @!PT LDS RZ, [RZ] ;  /* 0x00000000fffff984 */ /* 0x000fe20000000800 */
[----:B------:R-:W-:Y:S01]  /*6090*/  @!PT LDS RZ, [RZ] ;  /* 0x00000000fffff984 */ /* 0x000fe20000000800 */
[----:B------:R-:W-:Y:S01]  /*60a0*/  @!PT LDS RZ, [RZ] ;  /* 0x00000000fffff984 */ /* 0x000fe20000000800 */
[----:B------:R3:W-:Y:S07]  /*60b0*/  MEMBAR.ALL.CTA ;  /* 0x0000000000007992 */ /* 0x0007ee0000008000 */
[----:B---3--:R-:W3:Y:S02]  /*60c0*/  FENCE.VIEW.ASYNC.S ;  /* 0x00000000000073c6 */ /* 0x008ee40000000000 */
[----:B---3--:R-:W-:Y:S06]  /*60d0*/  BAR.SYNC.DEFER_BLOCKING 0x1, 0x80 ;  /* 0x0042000000007b1d */ /* 0x008fec0000010000 */
[----:B------:R-:W-:Y:S05]  /*60e0*/  @P0 BRA `(.L_x_95) ;  /* 0x0000000000340947 */ /* 0x000fea0003800000 */
[----:B------:R-:W-:Y:S01]  /*60f0*/  UIADD3 UR12, UPT, UPT, UR43, 0x1200, URZ ;  /* 0x000012002b0c7890 */ /* 0x000fe2000fffe0ff */
[----:B------:R-:W-:Y:S01]  /*6100*/  R2UR UR9, R91 ;  /* 0x000000005b0972ca */ /* 0x000fe200000e0000 */
[----:B------:R-:W-:Y:S01]  /*6110*/  UIADD3 UR10, UP0, UPT, UR46, 0x680, URZ ;  /* 0x000006802e0a7890 */ /* 0x000fe2000ff1e0ff */
[----:B------:R-:W-:Y:S01]  /*6120*/  R2UR UR8, R97 ;  /* 0x00000000610872ca */ /* 0x000fe200000e0000 */
[----:B------:R-:W-:Y:S02]  /*6130*/  UMOV UR7, UR36 ;  /* 0x0000002400077c82 */ /* 0x000fe40008000000 */
[----:B------:R-:W-:Y:S01]  /*6140*/  IMAD.U32 R109, RZ, RZ, UR12 ;  /* 0x0000000cff6d7e24 */ /* 0x000fe2000f8e00ff */
[----:B------:R-:W-:Y:S04]  /*6150*/  UIADD3.X UR11, UPT, UPT, URZ, UR47, URZ, UP0, !UPT ;  /* 0x0000002fff0b7290 */ /* 0x000fe800087fe4ff */
[----:B------:R-:W-:Y:S03]  /*6160*/  R2UR UR4, R109 ;  /* 0x000000006d0472ca */ /* 0x000fe600000e0000 */
[----:B------:R-:W-:Y:S02]  /*6170*/  USHF.L.U32 UR5, UR9, 0x6, URZ ;  /* 0x0000000609057899 */ /* 0x000fe400080006ff */
[----:B------:R-:W-:Y:S09]  /*6180*/  USHF.L.U32 UR6, UR8, 0x6, URZ ;  /* 0x0000000608067899 */ /* 0x000ff200080006ff */
[----:B------:R3:W-:Y:S01]  /*6190*/  UTMASTG.3D [UR4], [UR10] ;  /* 0x000000040a0073b5 */ /* 0x0007e20008010000 */
[----:B------:R0:W-:Y:S01]  /*61a0*/  UTMACMDFLUSH ;  /* 0x00000000000079b7 */ /* 0x0001e20000000000 */
[----:B---3--:R-:W-:Y:S04]  /*61b0*/  DEPBAR.LE SB0, 0x0 ;  /* 0x000080000000791a */ /* 0x008fe80000000000 */
.L_x_95:
[----:B------:R-:W-:Y:S05]  /*61c0*/  BSYNC.RECONVERGENT B0 ;  /* 0x0000000000007941 */ /* 0x000fea0003800200 */
.L_x_94:
[----:B------:R-:W-:Y:S01]  /*61d0*/  BAR.SYNC.DEFER_BLOCKING 0x1, 0x80 ;  /* 0x0042000000007b1d */ /* 0x000fe20000010000 */
[----:B------:R-:W-:Y:S01]  /*61e0*/  ISETP.NE.AND P2, PT, R110, RZ, PT ;  /* 0x000000ff6e00720c */ /* 0x000fe20003f45270 */
[----:B------:R-:W-:Y:S01]  /*61f0*/  IMAD.IADD R91, R43, 0x1, R79 ;  /* 0x000000012b5b7824 */ /* 0x000fe200078e024f */
[----:B------:R-:W-:Y:S01]  /*6200*/  ISETP.NE.AND P0, PT, R111, 0x2, PT ;  /* 0x000000026f00780c */ /* 0x000fe20003f05270 */
[----:B------:R-:W-:Y:S01]  /*6210*/  IMAD.IADD R97, R45, 0x1, R90 ;  /* 0x000000012d617824 */ /* 0x000fe200078e025a */
[----:B------:R-:W-:Y:S02]  /*6220*/  ISETP.NE.AND P1, PT, R116, 0x4, PT ;  /* 0x000000047400780c */ /* 0x000fe40003f25270 */
[----:B------:R-:W-:Y:S02]  /*6230*/  SEL R0, RZ, 0x1, P0 ;  /* 0x00000001ff007807 */ /* 0x000fe40000000000 */
[----:B------:R-:W-:Y:S02]  /*6240*/  SEL R3, RZ, 0x1, P1 ;  /* 0x00000001ff037807 */ /* 0x000fe40000800000 */
[----:B------:R-:W-:Y:S02]  /*6250*/  LOP3.LUT R107, R107, R0, RZ, 0x3c, !PT ;  /* 0x000000006b6b7212 */ /* 0x000fe400078e3cff */
[----:B------:R-:W-:Y:S02]  /*6260*/  LOP3.LUT R108, R108, R3, RZ, 0x3c, !PT ;  /* 0x000000036c6c7212 */ /* 0x000fe400078e3cff */
[----:B------:R-:W-:Y:S02]  /*6270*/  @P2 R2UR UR36, R105 ;  /* 0x00000000692422ca */ /* 0x000fe400000e0000 */
[----:B------:R-:W-:Y:S02]  /*6280*/  SEL R111, R111, RZ, P0 ;  /* 0x000000ff6f6f7207 */ /* 0x000fe40000000000 */
[----:B------:R-:W-:Y:S01]  /*6290*/  SEL R44, R116, RZ, P1 ;  /* 0x000000ff742c7207 */ /* 0x000fe20000800000 */
[----:B------:R-:W-:Y:S10]  /*62a0*/  @P2 BRA `(.L_x_96) ;  /* 0xffffffe400842947 */ /* 0x000ff4000383ffff */
[----:B------:R-:W-:Y:S05]  /*62b0*/  EXIT ;  /* 0x000000000000794d */ /* 0x000fea0003800000 */
.L_x_19:
[----:B--2---:R2:W1:Y:S02]  /*62c0*/  SYNCS.PHASECHK.TRANS64.TRYWAIT P0, [R3+URZ+0xf0], R2 ;  /* 0x0000f002030075a7 */ /* 0x00446400080011ff */
[----:B-1----:R-:W-:Y:S05]  /*62d0*/  @!P0 NANOSLEEP.SYNCS 0x989680 ;  /* 0x009896800000895d */ /* 0x002fea0003900000 */
[----:B------:R-:W1:Y:S02]  /*62e0*/  @!P0 SYNCS.PHASECHK.TRANS64 P0, [R3+URZ+0xf0], R2 ;  /* 0x0000f002030085a7 */ /* 0x000e6400080010ff */
[----:B-1----:R-:W-:Y:S05]  /*62f0*/  @!P0 BRA `(.L_x_19) ;  /* 0xfffffffc00f08947 */ /* 0x002fea000383ffff */
[----:B------:R-:W-:Y:S05]  /*6300*/  BRA `(.L_x_97) ;  /* 0xffffffb000ac7947 */ /* 0x000fea000383ffff */
.L_x_22:
[----:B-1----:R-:W-:-:S07]  /*6310*/  MOV R2, UR33 ;  /* 0x0000002100027c02 */ /* 0x002fce0008000f00 */
.L_x_98:
[----:B-1----:R1:W2:Y:S02]  /*6320*/  SYNCS.PHASECHK.TRANS64.TRYWAIT P0, [R2+URZ+0x30], R5 ;  /* 0x00003005020075a7 */ /* 0x0022a400080011ff */
[----:B--2---:R-:W-:Y:S05]  /*6330*/  @!P0 NANOSLEEP.SYNCS 0x989680 ;  /* 0x009896800000895d */ /* 0x004fea0003900000 */
[----:B------:R-:W2:Y:S02]  /*6340*/  @!P0 SYNCS.PHASECHK.TRANS64 P0, [R2+URZ+0x30], R5 ;  /* 0x00003005020085a7 */ /* 0x000ea400080010ff */
[----:B--2---:R-:W-:Y:S05]  /*6350*/  @!P0 BRA `(.L_x_98) ;  /* 0xfffffffc00f08947 */ /* 0x004fea000383ffff */
[----:B------:R-:W-:Y:S05]  /*6360*/  BRA `(.L_x_21) ;  /* 0xffffffb000fc7947 */ /* 0x000fea000383ffff */
.L_x_28:
[----:B-1----:R-:W-:-:S07]  /*6370*/  MOV R2, UR17 ;  /* 0x0000001100027c02 */ /* 0x002fce0008000f00 */
.L_x_99:
[----:B-1----:R1:W2:Y:S02]  /*6380*/  SYNCS.PHASECHK.TRANS64.TRYWAIT P0, [R2+URZ+0x30], R5 ;  /* 0x00003005020075a7 */ /* 0x0022a400080011ff */
[----:B--2---:R-:W-:Y:S05]  /*6390*/  @!P0 NANOSLEEP.SYNCS 0x989680 ;  /* 0x009896800000895d */ /* 0x004fea0003900000 */
[----:B------:R-:W2:Y:S02]  /*63a0*/  @!P0 SYNCS.PHASECHK.TRANS64 P0, [R2+URZ+0x30], R5 ;  /* 0x00003005020085a7 */ /* 0x000ea400080010ff */
[----:B--2---:R-:W-:Y:S05]  /*63b0*/  @!P0 BRA `(.L_x_99) ;  /* 0xfffffffc00f08947 */ /* 0x004fea000383ffff */
[----:B------:R-:W-:Y:S05]  /*63c0*/  BRA `(.L_x_27) ;  /* 0xffffffb400a07947 */ /* 0x000fea000383ffff */
.L_x_32:
[----:B-1----:R1:W2:Y:S02]  /*63d0*/  SYNCS.PHASECHK.TRANS64.TRYWAIT P0, [R2+URZ+0x80], R3 ;  /* 0x00008003020075a7 */ /* 0x0022a400080011ff */
[----:B--2---:R-:W-:Y:S05]  /*63e0*/  @!P0 NANOSLEEP.SYNCS 0x989680 ;  /* 0x009896800000895d */ /* 0x004fea0003900000 */
[----:B------:R-:W2:Y:S02]  /*63f0*/  @!P0 SYNCS.PHASECHK.TRANS64 P0, [R2+URZ+0x80], R3 ;  /* 0x00008003020085a7 */ /* 0x000ea400080010ff */
[----:B--2---:R-:W-:Y:S05]  /*6400*/  @!P0 BRA `(.L_x_32) ;  /* 0xfffffffc00f08947 */ /* 0x004fea000383ffff */
[----:B------:R-:W-:Y:S05]  /*6410*/  BRA `(.L_x_100) ;  /* 0xffffffb8002c7947 */ /* 0x000fea000383ffff */
.L_x_36:
[----:B----4-:R-:W-:-:S07]  /*6420*/  MOV R0, UR5 ;  /* 0x0000000500007c02 */ /* 0x010fce0008000f00 */
.L_x_101:
[----:B-1----:R1:W2:Y:S02]  /*6430*/  SYNCS.PHASECHK.TRANS64.TRYWAIT P0, [R0+URZ], R3 ;  /* 0x00000003000075a7 */ /* 0x0022a400080011ff */
[----:B--2---:R-:W-:Y:S05]  /*6440*/  @!P0 NANOSLEEP.SYNCS 0x989680 ;  /* 0x009896800000895d */ /* 0x004fea0003900000 */
[----:B------:R-:W2:Y:S02]  /*6450*/  @!P0 SYNCS.PHASECHK.TRANS64 P0, [R0+URZ], R3 ;  /* 0x00000003000085a7 */ /* 0x000ea400080010ff */
[----:B--2---:R-:W-:Y:S05]  /*6460*/  @!P0 BRA `(.L_x_101) ;  /* 0xfffffffc00f08947 */ /* 0x004fea000383ffff */
[----:B------:R-:W-:Y:S05]  /*6470*/  BRA `(.L_x_102) ;  /* 0xffffffbc009c7947 */ /* 0x000fea000383ffff */
.L_x_37:
[----:B----4-:R-:W-:-:S07]  /*6480*/  MOV R0, UR5 ;  /* 0x0000000500007c02 */ /* 0x010fce0008000f00 */
.L_x_103:
[----:B-1----:R1:W2:Y:S02]  /*6490*/  SYNCS.PHASECHK.TRANS64.TRYWAIT P0, [R0+URZ], R3 ;  /* 0x00000003000075a7 */ /* 0x0022a400080011ff */
[----:B--2---:R-:W-:Y:S05]  /*64a0*/  @!P0 NANOSLEEP.SYNCS 0x989680 ;  /* 0x009896800000895d */ /* 0x004fea0003900000 */
[----:B------:R-:W2:Y:S02]  /*64b0*/  @!P0 SYNCS.PHASECHK.TRANS64 P0, [R0+URZ], R3 ;  /* 0x00000003000085a7 */ /* 0x000ea400080010ff */
[----:B--2---:R-:W-:Y:S05]  /*64c0*/  @!P0 BRA `(.L_x_103) ;  /* 0xfffffffc00f08947 */ /* 0x004fea000383ffff */
[----:B------:R-:W-:Y:S05]  /*64d0*/  BRA `(.L_x_104) ;  /* 0xffffffbc00a87947 */ /* 0x000fea000383ffff */
.L_x_38:
[----:B----4-:R-:W-:-:S07]  /*64e0*/  MOV R0, UR5 ;  /* 0x0000000500007c02 */ /* 0x010fce0008000f00 */
.L_x_105:
[----:B-1----:R1:W2:Y:S02]  /*64f0*/  SYNCS.PHASECHK.TRANS64.TRYWAIT P0, [R0+URZ], R3 ;  /* 0x00000003000075a7 */ /* 0x0022a400080011ff */
[----:B--2---:R-:W-:Y:S05]  /*6500*/  @!P0 NANOSLEEP.SYNCS 0x989680 ;  /* 0x009896800000895d */ /* 0x004fea0003900000 */
[----:B------:R-:W2:Y:S02]  /*6510*/  @!P0 SYNCS.PHASECHK.TRANS64 P0, [R0+URZ], R3 ;  /* 0x00000003000085a7 */ /* 0x000ea400080010ff */
[----:B--2---:R-:W-:Y:S05]  /*6520*/  @!P0 BRA `(.L_x_105) ;  /* 0xfffffffc00f08947 */ /* 0x004fea000383ffff */
[----:B------:R-:W-:Y:S05]  /*6530*/  BRA `(.L_x_106) ;  /* 0xffffffbc00b47947 */ /* 0x000fea000383ffff */
.L_x_39:
[----:B----4-:R-:W-:-:S07]  /*6540*/  MOV R0, UR5 ;  /* 0x0000000500007c02 */ /* 0x010fce0008000f00 */
.L_x_107:
[----:B-1----:R1:W2:Y:S02]  /*6550*/  SYNCS.PHASECHK.TRANS64.TRYWAIT P0, [R0+URZ], R3 ;  /* 0x00000003000075a7 */ /* 0x0022a400080011ff */
[----:B--2---:R-:W-:Y:S05]  /*6560*/  @!P0 NANOSLEEP.SYNCS 0x989680 ;  /* 0x009896800000895d */ /* 0x004fea0003900000 */
[----:B------:R-:W2:Y:S02]  /*6570*/  @!P0 SYNCS.PHASECHK.TRANS64 P0, [R0+URZ], R3 ;  /* 0x00000003000085a7 */ /* 0x000ea400080010ff */
[----:B--2---:R-:W-:Y:S05]  /*6580*/  @!P0 BRA `(.L_x_107) ;  /* 0xfffffffc00f08947 */ /* 0x004fea000383ffff */
[----:B------:R-:W-:Y:S05]  /*6590*/  BRA `(.L_x_108) ;  /* 0xffffffbc00c07947 */ /* 0x000fea000383ffff */
.L_x_40:
[----:B----4-:R-:W-:-:S07]  /*65a0*/  MOV R0, UR5 ;  /* 0x0000000500007c02 */ /* 0x010fce0008000f00 */
.L_x_109:
[----:B-1----:R1:W2:Y:S02]  /*65b0*/  SYNCS.PHASECHK.TRANS64.TRYWAIT P0, [R0+URZ], R3 ;  /* 0x00000003000075a7 */ /* 0x0022a400080011ff */
[----:B--2---:R-:W-:Y:S05]  /*65c0*/  @!P0 NANOSLEEP.SYNCS 0x989680 ;  /* 0x009896800000895d */ /* 0x004fea0003900000 */
[----:B------:R-:W2:Y:S02]  /*65d0*/  @!P0 SYNCS.PHASECHK.TRANS64 P0, [R0+URZ], R3 ;  /* 0x00000003000085a7 */ /* 0x000ea400080010ff */
[----:B--2---:R-:W-:Y:S05]  /*65e0*/  @!P0 BRA `(.L_x_109) ;  /* 0xfffffffc00f08947 */ /* 0x004fea000383ffff */
[----:B------:R-:W-:Y:S05]  /*65f0*/  BRA `(.L_x_110) ;  /* 0xffffffbc00cc7947 */ /* 0x000fea000383ffff */
.L_x_43:
[----:B-1----:R1:W2:Y:S02]  /*6600*/  SYNCS.PHASECHK.TRANS64.TRYWAIT P0, [R0+URZ+0xe0], R5 ;  /* 0x0000e005000075a7 */ /* 0x0022a400080011ff */
[----:B--2---:R-:W-:Y:S05]  /*6610*/  @!P0 NANOSLEEP.SYNCS 0x989680 ;  /* 0x009896800000895d */ /* 0x004fea0003900000 */
[----:B------:R-:W2:Y:S02]  /*6620*/  @!P0 SYNCS.PHASECHK.TRANS64 P0, [R0+URZ+0xe0], R5 ;  /* 0x0000e005000085a7 */ /* 0x000ea400080010ff */
[----:B--2---:R-:W-:Y:S05]  /*6630*/  @!P0 BRA `(.L_x_43) ;  /* 0xfffffffc00f08947 */ /* 0x004fea000383ffff */
[----:B------:R-:W-:Y:S05]  /*6640*/  BRA `(.L_x_111) ;  /* 0xffffffc000287947 */ /* 0x000fea000383ffff */
.L_x_44:
[----:B------:R-:W-:-:S07]  /*6650*/  MOV R0, UR5 ;  /* 0x0000000500007c02 */ /* 0x000fce0008000f00 */
.L_x_112:
[----:B-1----:R1:W2:Y:S02]  /*6660*/  SYNCS.PHASECHK.TRANS64.TRYWAIT P0, [R0+URZ+0x90], R5 ;  /* 0x00009005000075a7 */ /* 0x0022a400080011ff */
[----:B--2---:R-:W-:Y:S05]  /*6670*/  @!P0 NANOSLEEP.SYNCS 0x989680 ;  /* 0x009896800000895d */ /* 0x004fea0003900000 */
[----:B------:R-:W2:Y:S02]  /*6680*/  @!P0 SYNCS.PHASECHK.TRANS64 P0, [R0+URZ+0x90], R5 ;  /* 0x00009005000085a7 */ /* 0x000ea400080010ff */
[----:B--2---:R-:W-:Y:S05]  /*6690*/  @!P0 BRA `(.L_x_112) ;  /* 0xfffffffc00f08947 */ /* 0x004fea000383ffff */
[----:B------:R-:W-:Y:S05]  /*66a0*/  BRA `(.L_x_113) ;  /* 0xffffffc000387947 */ /* 0x000fea000383ffff */
.L_x_45:
[----:B-1----:R1:W2:Y:S02]  /*66b0*/  SYNCS.PHASECHK.TRANS64.TRYWAIT P1, [R0+URZ+0x80], R5 ;  /* 0x00008005000075a7 */ /* 0x0022a400080211ff */
[----:B--2---:R-:W-:Y:S05]  /*66c0*/  @!P1 NANOSLEEP.SYNCS 0x989680 ;  /* 0x009896800000995d */ /* 0x004fea0003900000 */
[----:B------:R-:W2:Y:S02]  /*66d0*/  @!P1 SYNCS.PHASECHK.TRANS64 P1, [R0+URZ+0x80], R5 ;  /* 0x00008005000095a7 */ /* 0x000ea400080210ff */
[----:B--2---:R-:W-:Y:S05]  /*66e0*/  @!P1 BRA `(.L_x_45) ;  /* 0xfffffffc00f09947 */ /* 0x004fea000383ffff */
[----:B------:R-:W-:Y:S05]  /*66f0*/  BRA `(.L_x_114) ;  /* 0xffffffc000687947 */ /* 0x000fea000383ffff */
.L_x_48:
[----:B------:R-:W-:-:S07]  /*6700*/  MOV R0, UR5 ;  /* 0x0000000500007c02 */ /* 0x000fce0008000f00 */
.L_x_115:
[----:B-1----:R1:W2:Y:S02]  /*6710*/  SYNCS.PHASECHK.TRANS64.TRYWAIT P0, [R0+URZ+0x90], R3 ;  /* 0x00009003000075a7 */ /* 0x0022a400080011ff */
[----:B--2---:R-:W-:Y:S05]  /*6720*/  @!P0 NANOSLEEP.SYNCS 0x989680 ;  /* 0x009896800000895d */ /* 0x004fea0003900000 */
[----:B------:R-:W2:Y:S02]  /*6730*/  @!P0 SYNCS.PHASECHK.TRANS64 P0, [R0+URZ+0x90], R3 ;  /* 0x00009003000085a7 */ /* 0x000ea400080010ff */
[----:B--2---:R-:W-:Y:S05]  /*6740*/  @!P0 BRA `(.L_x_115) ;  /* 0xfffffffc00f08947 */ /* 0x004fea000383ffff */
[----:B------:R-:W-:Y:S05]  /*6750*/  BRA `(.L_x_47) ;  /* 0xffffffc000bc7947 */ /* 0x000fea000383ffff */
.L_x_55:
[----:B-1----:R1:W2:Y:S02]  /*6760*/  SYNCS.PHASECHK.TRANS64.TRYWAIT P1, [R0+URZ+0x80], R5 ;  /* 0x00008005000075a7 */ /* 0x0022a400080211ff */
[----:B--2---:R-:W-:Y:S05]  /*6770*/  @!P1 NANOSLEEP.SYNCS 0x989680 ;  /* 0x009896800000995d */ /* 0x004fea0003900000 */
[----:B------:R-:W2:Y:S02]  /*6780*/  @!P1 SYNCS.PHASECHK.TRANS64 P1, [R0+URZ+0x80], R5 ;  /* 0x00008005000095a7 */ /* 0x000ea400080210ff */
[----:B--2---:R-:W-:Y:S05]  /*6790*/  @!P1 BRA `(.L_x_55) ;  /* 0xfffffffc00f09947 */ /* 0x004fea000383ffff */
[----:B------:R-:W-:Y:S05]  /*67a0*/  BRA `(.L_x_116) ;  /* 0xffffffc8002c7947 */ /* 0x000fea000383ffff */
.L_x_56:
[----:B------:R-:W-:-:S07]  /*67b0*/  MOV R3, UR7 ;  /* 0x0000000700037c02 */ /* 0x000fce0008000f00 */
.L_x_117:
[----:B-1----:R1:W2:Y:S02]  /*67c0*/  SYNCS.PHASECHK.TRANS64.TRYWAIT P0, [R3+URZ+0xc0], R0 ;  /* 0x0000c000030075a7 */ /* 0x0022a400080011ff */
[----:B--2---:R-:W-:Y:S05]  /*67d0*/  @!P0 NANOSLEEP.SYNCS 0x989680 ;  /* 0x009896800000895d */ /* 0x004fea0003900000 */
[----:B------:R-:W2:Y:S02]  /*67e0*/  @!P0 SYNCS.PHASECHK.TRANS64 P0, [R3+URZ+0xc0], R0 ;  /* 0x0000c000030085a7 */ /* 0x000ea400080010ff */
[----:B--2---:R-:W-:Y:S05]  /*67f0*/  @!P0 BRA `(.L_x_117) ;  /* 0xfffffffc00f08947 */ /* 0x004fea000383ffff */
[----:B------:R-:W-:Y:S05]  /*6800*/  BRA `(.L_x_118) ;  /* 0xffffffc8007c7947 */ /* 0x000fea000383ffff */
.L_x_59:
[----:B------:R-:W-:Y:S07]  /*6810*/  MOV R0, UR6 ;  /* 0x0000000600007c02 */ /* 0x000fee0008000f00 */
.L_x_119:
[----:B-1----:R1:W2:Y:S02]  /*6820*/  SYNCS.PHASECHK.TRANS64.TRYWAIT P0, [R0+URZ], R3 ;  /* 0x00000003000075a7 */ /* 0x0022a400080011ff */
[----:B--2---:R-:W-:Y:S05]  /*6830*/  @!P0 NANOSLEEP.SYNCS 0x989680 ;  /* 0x009896800000895d */ /* 0x004fea0003900000 */
[----:B------:R-:W2:Y:S02]  /*6840*/  @!P0 SYNCS.PHASECHK.TRANS64 P0, [R0+URZ], R3 ;  /* 0x00000003000085a7 */ /* 0x000ea400080010ff */
[----:B--2---:R-:W-:Y:S05]  /*6850*/  @!P0 BRA `(.L_x_119) ;  /* 0xfffffffc00f08947 */ /* 0x004fea000383ffff */
[----:B------:R-:W-:Y:S05]  /*6860*/  BRA `(.L_x_58) ;  /* 0xffffffc800987947 */ /* 0x000fea000383ffff */
.L_x_62:
[----:B------:R-:W-:-:S07]  /*6870*/  MOV R0, UR6 ;  /* 0x0000000600007c02 */ /* 0x000fce0008000f00 */
.L_x_120:
[----:B--2---:R2:W4:Y:S02]  /*6880*/  SYNCS.PHASECHK.TRANS64.TRYWAIT P0, [R0+URZ], R3 ;  /* 0x00000003000075a7 */ /* 0x00452400080011ff */
[----:B----4-:R-:W-:Y:S05]  /*6890*/  @!P0 NANOSLEEP.SYNCS 0x989680 ;  /* 0x009896800000895d */ /* 0x010fea0003900000 */
[----:B------:R-:W4:Y:S02]  /*68a0*/  @!P0 SYNCS.PHASECHK.TRANS64 P0, [R0+URZ], R3 ;  /* 0x00000003000085a7 */ /* 0x000f2400080010ff */
[----:B----4-:R-:W-:Y:S05]  /*68b0*/  @!P0 BRA `(.L_x_120) ;  /* 0xfffffffc00f08947 */ /* 0x010fea000383ffff */
[----:B------:R-:W-:Y:S05]  /*68c0*/  BRA `(.L_x_121) ;  /* 0xffffffcc00747947 */ /* 0x000fea000383ffff */
.L_x_63:
[----:B------:R-:W-:-:S07]  /*68d0*/  MOV R0, UR6 ;  /* 0x0000000600007c02 */ /* 0x000fce0008000f00 */
.L_x_122:
[----:B-1----:R1:W2:Y:S02]  /*68e0*/  SYNCS.PHASECHK.TRANS64.TRYWAIT P0, [R0+URZ], R3 ;  /* 0x00000003000075a7 */ /* 0x0022a400080011ff */
[----:B--2---:R-:W-:Y:S05]  /*68f0*/  @!P0 NANOSLEEP.SYNCS 0x989680 ;  /* 0x009896800000895d */ /* 0x004fea0003900000 */
[----:B------:R-:W2:Y:S02]  /*6900*/  @!P0 SYNCS.PHASECHK.TRANS64 P0, [R0+URZ], R3 ;  /* 0x00000003000085a7 */ /* 0x000ea400080010ff */
[----:B--2---:R-:W-:Y:S05]  /*6910*/  @!P0 BRA `(.L_x_122) ;  /* 0xfffffffc00f08947 */ /* 0x004fea000383ffff */
[----:B------:R-:W-:Y:S05]  /*6920*/  BRA `(.L_x_123) ;  /* 0xffffffcc00807947 */ /* 0x000fea000383ffff */
.L_x_64:
[----:B------:R-:W-:-:S07]  /*6930*/  MOV R0, UR6 ;  /* 0x0000000600007c02 */ /* 0x000fce0008000f00 */
.L_x_124:
[----:B-1----:R1:W2:Y:S02]  /*6940*/  SYNCS.PHASECHK.TRANS64.TRYWAIT P0, [R0+URZ], R3 ;  /* 0x00000003000075a7 */ /* 0x0022a400080011ff */
[----:B--2---:R-:W-:Y:S05]  /*6950*/  @!P0 NANOSLEEP.SYNCS 0x989680 ;  /* 0x009896800000895d */ /* 0x004fea0003900000 */
[----:B------:R-:W2:Y:S02]  /*6960*/  @!P0 SYNCS.PHASECHK.TRANS64 P0, [R0+URZ], R3 ;  /* 0x00000003000085a7 */ /* 0x000ea400080010ff */
[----:B--2---:R-:W-:Y:S05]  /*6970*/  @!P0 BRA `(.L_x_124) ;  /* 0xfffffffc00f08947 */ /* 0x004fea000383ffff */
[----:B------:R-:W-:Y:S05]  /*6980*/  BRA `(.L_x_125) ;  /* 0xffffffcc008c7947 */ /* 0x000fea000383ffff */
.L_x_65:
[----:B------:R-:W-:-:S07]  /*6990*/  MOV R0, UR7 ;  /* 0x0000000700007c02 */ /* 0x000fce0008000f00 */
.L_x_126:
[----:B-1----:R1:W2:Y:S02]  /*69a0*/  SYNCS.PHASECHK.TRANS64.TRYWAIT P0, [R0+URZ], R3 ;  /* 0x00000003000075a7 */ /* 0x0022a400080011ff */
[----:B--2---:R-:W-:Y:S05]  /*69b0*/  @!P0 NANOSLEEP.SYNCS 0x989680 ;  /* 0x009896800000895d */ /* 0x004fea0003900000 */
[----:B------:R-:W2:Y:S02]  /*69c0*/  @!P0 SYNCS.PHASECHK.TRANS64 P0, [R0+URZ], R3 ;  /* 0x00000003000085a7 */ /* 0x000ea400080010ff */
[----:B--2---:R-:W-:Y:S05]  /*69d0*/  @!P0 BRA `(.L_x_126) ;  /* 0xfffffffc00f08947 */ /* 0x004fea000383ffff */
[----:B------:R-:W-:Y:S05]  /*69e0*/  BRA `(.L_x_127) ;  /* 0xffffffcc00987947 */ /* 0x000fea000383ffff */
.L_x_70:
[----:B---3--:R3:W1:Y:S02]  /*69f0*/  SYNCS.PHASECHK.TRANS64.TRYWAIT P0, [R0+URZ+0x80], R3 ;  /* 0x00008003000075a7 */ /* 0x00866400080011ff */
[----:B-1----:R-:W-:Y:S05]  /*6a00*/  @!P0 NANOSLEEP.SYNCS 0x989680 ;  /* 0x009896800000895d */ /* 0x002fea0003900000 */
[----:B------:R-:W1:Y:S02]  /*6a10*/  @!P0 SYNCS.PHASECHK.TRANS64 P0, [R0+URZ+0x80], R3 ;  /* 0x00008003000085a7 */ /* 0x000e6400080010ff */
[----:B-1----:R-:W-:Y:S05]  /*6a20*/  @!P0 BRA `(.L_x_70) ;  /* 0xfffffffc00f08947 */ /* 0x002fea000383ffff */
[----:B------:R-:W-:Y:S05]  /*6a30*/  BRA `(.L_x_128) ;  /* 0xffffffd000947947 */ /* 0x000fea000383ffff */
.L_x_73:
[----:B------:R-:W-:Y:S07]  /*6a40*/  MOV R0, UR6 ;  /* 0x0000000600007c02 */ /* 0x000fee0008000f00 */
.L_x_129:
[----:B-1----:R1:W3:Y:S02]  /*6a50*/  SYNCS.PHASECHK.TRANS64.TRYWAIT P0, [R0+URZ+0x78], R3 ;  /* 0x00007803000075a7 */ /* 0x0022e400080011ff */
[----:B---3--:R-:W-:Y:S05]  /*6a60*/  @!P0 NANOSLEEP.SYNCS 0x989680 ;  /* 0x009896800000895d */ /* 0x008fea0003900000 */
[----:B------:R-:W3:Y:S02]  /*6a70*/  @!P0 SYNCS.PHASECHK.TRANS64 P0, [R0+URZ+0x78], R3 ;  /* 0x00007803000085a7 */ /* 0x000ee400080010ff */
[----:B---3--:R-:W-:Y:S05]  /*6a80*/  @!P0 BRA `(.L_x_129) ;  /* 0xfffffffc00f08947 */ /* 0x008fea000383ffff */
[----:B------:R-:W-:Y:S05]  /*6a90*/  BRA `(.L_x_72) ;  /* 0xffffffd400807947 */ /* 0x000fea000383ffff */
.L_x_76:
[----:B------:R-:W-:Y:S07]  /*6aa0*/  MOV R3, UR6 ;  /* 0x0000000600037c02 */ /* 0x000fee0008000f00 */
.L_x_130:
[----:B-1----:R1:W2:Y:S02]  /*6ab0*/  SYNCS.PHASECHK.TRANS64.TRYWAIT P2, [R3+URZ+0x68], R26 ;  /* 0x0000681a030075a7 */ /* 0x0022a400080411ff */
[----:B--2---:R-:W-:Y:S05]  /*6ac0*/  @!P2 NANOSLEEP.SYNCS 0x989680 ;  /* 0x009896800000a95d */ /* 0x004fea0003900000 */
[----:B------:R-:W2:Y:S02]  /*6ad0*/  @!P2 SYNCS.PHASECHK.TRANS64 P2, [R3+URZ+0x68], R26 ;  /* 0x0000681a0300a5a7 */ /* 0x000ea400080410ff */
[----:B--2---:R-:W-:Y:S05]  /*6ae0*/  @!P2 BRA `(.L_x_130) ;  /* 0xfffffffc00f0a947 */ /* 0x004fea000383ffff */
[----:B------:R-:W-:Y:S05]  /*6af0*/  BRA `(.L_x_131) ;  /* 0xffffffd800147947 */ /* 0x000fea000383ffff */
.L_x_79:
[----:B--2---:R2:W4:Y:S02]  /*6b00*/  SYNCS.PHASECHK.TRANS64.TRYWAIT P0, [R0+URZ+0x80], R3 ;  /* 0x00008003000075a7 */ /* 0x00452400080011ff */
[----:B----4-:R-:W-:Y:S05]  /*6b10*/  @!P0 NANOSLEEP.SYNCS 0x989680 ;  /* 0x009896800000895d */ /* 0x010fea0003900000 */
[----:B------:R-:W4:Y:S02]  /*6b20*/  @!P0 SYNCS.PHASECHK.TRANS64 P0, [R0+URZ+0x80], R3 ;  /* 0x00008003000085a7 */ /* 0x000f2400080010ff */
[----:B----4-:R-:W-:Y:S05]  /*6b30*/  @!P0 BRA `(.L_x_79) ;  /* 0xfffffffc00f08947 */ /* 0x010fea000383ffff */
[----:B------:R-:W-:Y:S05]  /*6b40*/  BRA `(.L_x_132) ;  /* 0xffffffdc00707947 */ /* 0x000fea000383ffff */
.L_x_90:
[----:B-1----:R-:W-:Y:S04]  /*6b50*/  MOV R0, UR43 ;  /* 0x0000002b00007c02 */ /* 0x002fe80008000f00 */
[----:B------:R1:W2:Y:S03]  /*6b60*/  SYNCS.PHASECHK.TRANS64.TRYWAIT P1, [R0+URZ+0x60], R3 ;  /* 0x00006003000075a7 */ /* 0x0002a600080211ff */
[----:B--2---:R-:W-:Y:S05]  /*6b70*/  @!P1 NANOSLEEP.SYNCS 0x989680 ;  /* 0x009896800000995d */ /* 0x004fea0003900000 */
[----:B------:R-:W2:Y:S02]  /*6b80*/  @!P1 SYNCS.PHASECHK.TRANS64 P1, [R0+URZ+0x60], R3 ;  /* 0x00006003000095a7 */ /* 0x000ea400080210ff */
[----:B--2---:R-:W-:Y:S05]  /*6b90*/  @!P1 BRA `(.L_x_90) ;  /* 0xfffffffc00ec9947 */ /* 0x004fea000383ffff */
[----:B------:R-:W-:Y:S05]  /*6ba0*/  BRA `(.L_x_89) ;  /* 0xffffffe800647947 */ /* 0x000fea000383ffff */
.L_x_92:
[----:B-1----:R1:W4:Y:S02]  /*6bb0*/  SYNCS.PHASECHK.TRANS64.TRYWAIT P1, [R92+URZ+0xa0], R7 ;  /* 0x0000a0075c0075a7 */ /* 0x00232400080211ff */
[----:B----4-:R-:W-:Y:S05]  /*6bc0*/  @!P1 NANOSLEEP.SYNCS 0x989680 ;  /* 0x009896800000995d */ /* 0x010fea0003900000 */
[----:B------:R-:W4:Y:S02]  /*6bd0*/  @!P1 SYNCS.PHASECHK.TRANS64 P1, [R92+URZ+0xa0], R7 ;  /* 0x0000a0075c0095a7 */ /* 0x000f2400080210ff */
[----:B----4-:R-:W-:Y:S05]  /*6be0*/  @!P1 BRA `(.L_x_92) ;  /* 0xfffffffc00f09947 */ /* 0x010fea000383ffff */
[----:B------:R-:W-:Y:S05]  /*6bf0*/  BRA `(.L_x_91) ;  /* 0xffffffe800a07947 */ /* 0x000fea000383ffff */
        .weak           $__internal_0_$__cuda_sm10x_tcgen05_guardrail_trap_col_being_dealloced_not_returned_by_alloc
        .type           $__internal_0_$__cuda_sm10x_tcgen05_guardrail_trap_col_being_dealloced_not_returned_by_alloc,@function
        .size           $__internal_0_$__cuda_sm10x_tcgen05_guardrail_trap_col_being_dealloced_not_returned_by_alloc,($__internal_1_$__cuda_sm10x_tcgen05_guardrail_trap_phase_invalid_during_alloc - $__internal_0_$__cuda_sm10x_tcgen05_guardrail_trap_col_being_dealloced_not_returned_by_alloc)
$__internal_0_$__cuda_sm10x_tcgen05_guardrail_trap_col_being_dealloced_not_returned_by_alloc:
[----:B------:R-:W-:Y:S05]  /*6c00*/  BPT.TRAP 0x1 ;  /* 0x000000040000795c */ /* 0x000fea0000300000 */
[----:B------:R-:W-:-:S04]  /*6c10*/  HFMA2 R3, -RZ, RZ, 0, 0 ;  /* 0x00000000ff037431 */ /* 0x000fc800000001ff */
[----:B------:R-:W-:Y:S05]  /*6c20*/  RET.REL.NODEC R2 `(_ZN7cutlass13device_kernelINS_4gemm6kernel13GemmUniversalIN4cute5tupleIJiiiiEEENS1_10collective13CollectiveMmaINS1_35MainloopSm100TmaUmmaWarpSpecializedILi6ELi2ELi4ENS5_IJNS4_1CILi1EEESB_SB_EEEEENS5_IJNSA_ILi64EEESE_NSA_ILi128EEEEEENS_12float_e5m2_tENS5_IJlSB_lEEESH_SI_NS4_8TiledMMAINS4_8MMA_AtomIJNS4_10MMA_TraitsINS4_19SM100_MMA_F8F6F4_SSEJSH_SH_fSE_SE_NS4_17integral_constantINS4_4UMMA5MajorELSP_0EEESQ_NSN_INSO_7ScaleInELSR_0EEESS_EEEEEENS4_6LayoutISC_NS5_IJNSA_ILi0EEESW_SW_EEEEENS5_IJNS4_10UnderscoreESZ_SZ_EEEEENS4_13SM90_TMA_LOADENS4_14ComposedLayoutINS4_7SwizzleILi3ELi4ELi3EEENS4_18smem_ptr_flag_bitsILi8EEENSV_INS5_IJNSA_ILi8EEESF_EEENS5_IJSF_SB_EEEEEEEvNS4_8identityES12_S1C_vS1D_EENS_8epilogue10collective18CollectiveEpilogueINS1F_23Sm100TmaWarpSpecializedILi1ELi1ELi32ELb0ELb0EEEJSG_NS5_IJNSV_ISE_SB_EES1K_EEESH_SI_SH_SI_NS1F_6fusion15FusionCallbacksIS1J_NS1M_17LinearCombinationISH_fSH_fLNS_15FloatRoundStyleE2EEESG_S1L_JEEENS4_5SM1004TMEM4LOAD26SM100_TMEM_LOAD_16dp32b32xES12_NS13_INS14_ILi2ELi4ELi3EEES17_NSV_INS5_IJS18_SE_EEENS5_IJSE_SB_EEEEEEENS4_39AutoVectorizingCopyWithAssumedAlignmentILi128EEENS4_14SM90_TMA_STOREES20_S22_S22_EEEvvEEEEvNT_6ParamsE) ;  /* 0xffffff9002f47950 */ /* 0x000fea0003c3ffff */
        .weak           $__internal_1_$__cuda_sm10x_tcgen05_guardrail_trap_phase_invalid_during_alloc
        .type           $__internal_1_$__cuda_sm10x_tcgen05_guardrail_trap_phase_invalid_during_alloc,@function
        .size           $__internal_1_$__cuda_sm10x_tcgen05_guardrail_trap_phase_invalid_during_alloc,($__internal_2_$__cuda_sm10x_tcgen05_guardrail_trap_unallocated_columns_being_dealloced - $__internal_1_$__cuda_sm10x_tcgen05_guardrail_trap_phase_invalid_during_alloc)
$__internal_1_$__cuda_sm10x_tcgen05_guardrail_trap_phase_invalid_during_alloc:
[----:B------:R-:W-:Y:S05]  /*6c30*/  BPT.TRAP 0x1 ;  /* 0x000000040000795c */ /* 0x000fea0000300000 */
[----:B------:R-:W-:-:S04]  /*6c40*/  MOV R3, 0x0 ;  /* 0x0000000000037802 */ /* 0x000fc80000000f00 */
[----:B------:R-:W-:Y:S05]  /*6c50*/  RET.REL.NODEC R2 `(_ZN7cutlass13device_kernelINS_4gemm6kernel13GemmUniversalIN4cute5tupleIJiiiiEEENS1_10collective13CollectiveMmaINS1_35MainloopSm100TmaUmmaWarpSpecializedILi6ELi2ELi4ENS5_IJNS4_1CILi1EEESB_SB_EEEEENS5_IJNSA_ILi64EEESE_NSA_ILi128EEEEEENS_12float_e5m2_tENS5_IJlSB_lEEESH_SI_NS4_8TiledMMAINS4_8MMA_AtomIJNS4_10MMA_TraitsINS4_19SM100_MMA_F8F6F4_SSEJSH_SH_fSE_SE_NS4_17integral_constantINS4_4UMMA5MajorELSP_0EEESQ_NSN_INSO_7ScaleInELSR_0EEESS_EEEEEENS4_6LayoutISC_NS5_IJNSA_ILi0EEESW_SW_EEEEENS5_IJNS4_10UnderscoreESZ_SZ_EEEEENS4_13SM90_TMA_LOADENS4_14ComposedLayoutINS4_7SwizzleILi3ELi4ELi3EEENS4_18smem_ptr_flag_bitsILi8EEENSV_INS5_IJNSA_ILi8EEESF_EEENS5_IJSF_SB_EEEEEEEvNS4_8identityES12_S1C_vS1D_EENS_8epilogue10collective18CollectiveEpilogueINS1F_23Sm100TmaWarpSpecializedILi1ELi1ELi32ELb0ELb0EEEJSG_NS5_IJNSV_ISE_SB_EES1K_EEESH_SI_SH_SI_NS1F_6fusion15FusionCallbacksIS1J_NS1M_17LinearCombinationISH_fSH_fLNS_15FloatRoundStyleE2EEESG_S1L_JEEENS4_5SM1004TMEM4LOAD26SM100_TMEM_LOAD_16dp32b32xES12_NS13_INS14_ILi2ELi4ELi3EEES17_NSV_INS5_IJS18_SE_EEENS5_IJSE_SB_EEEEEEENS4_39AutoVectorizingCopyWithAssumedAlignmentILi128EEENS4_14SM90_TMA_STOREES20_S22_S22_EEEvvEEEEvNT_6ParamsE) ;  /* 0xffffff9002e87950 */ /* 0x000fea0003c3ffff */
        .weak           $__internal_2_$__cuda_sm10x_tcgen05_guardrail_trap_unallocated_columns_being_dealloced
        .type           $__internal_2_$__cuda_sm10x_tcgen05_guardrail_trap_unallocated_columns_being_dealloced,@function
        .size           $__internal_2_$__cuda_sm10x_tcgen05_guardrail_trap_unallocated_columns_being_dealloced,(.L_x_134 - $__internal_2_$__cuda_sm10x_tcgen05_guardrail_trap_unallocated_columns_being_dealloced)
$__internal_2_$__cuda_sm10x_tcgen05_guardrail_trap_unallocated_columns_being_dealloced:
[----:B------:R-:W-:Y:S05]  /*6c60*/  BPT.TRAP 0x1 ;  /* 0x000000040000795c */ /* 0x000fea0000300000 */
[----:B------:R-:W-:-:S04]  /*6c70*/  HFMA2 R3, -RZ, RZ, 0, 0 ;  /* 0x00000000ff037431 */ /* 0x000fc800000001ff */
[----:B------:R-:W-:Y:S05]  /*6c80*/  RET.REL.NODEC R2 `(_ZN7cutlass13device_kernelINS_4gemm6kernel13GemmUniversalIN4cute5tupleIJiiiiEEENS1_10collective13CollectiveMmaINS1_35MainloopSm100TmaUmmaWarpSpecializedILi6ELi2ELi4ENS5_IJNS4_1CILi1EEESB_SB_EEEEENS5_IJNSA_ILi64EEESE_NSA_ILi128EEEEEENS_12float_e5m2_tENS5_IJlSB_lEEESH_SI_NS4_8TiledMMAINS4_8MMA_AtomIJNS4_10MMA_TraitsINS4_19SM100_MMA_F8F6F4_SSEJSH_SH_fSE_SE_NS4_17integral_constantINS4_4UMMA5MajorELSP_0EEESQ_NSN_INSO_7ScaleInELSR_0EEESS_EEEEEENS4_6LayoutISC_NS5_IJNSA_ILi0EEESW_SW_EEEEENS5_IJNS4_10UnderscoreESZ_SZ_EEEEENS4_13SM90_TMA_LOADENS4_14ComposedLayoutINS4_7SwizzleILi3ELi4ELi3EEENS4_18smem_ptr_flag_bitsILi8EEENSV_INS5_IJNSA_ILi8EEESF_EEENS5_IJSF_SB_EEEEEEEvNS4_8identityES12_S1C_vS1D_EENS_8epilogue10collective18CollectiveEpilogueINS1F_23Sm100TmaWarpSpecializedILi1ELi1ELi32ELb0ELb0EEEJSG_NS5_IJNSV_ISE_SB_EES1K_EEESH_SI_SH_SI_NS1F_6fusion15FusionCallbacksIS1J_NS1M_17LinearCombinationISH_fSH_fLNS_15FloatRoundStyleE2EEESG_S1L_JEEENS4_5SM1004TMEM4LOAD26SM100_TMEM_LOAD_16dp32b32xES12_NS13_INS14_ILi2ELi4ELi3EEES17_NSV_INS5_IJS18_SE_EEENS5_IJSE_SB_EEEEEEENS4_39AutoVectorizingCopyWithAssumedAlignmentILi128EEENS4_14SM90_TMA_STOREES20_S22_S22_EEEvvEEEEvNT_6ParamsE) ;  /* 0xffffff9002dc7950 */ /* 0x000fea0003c3ffff */
.L_x_133:
[----:B------:R-:W-:-:S00]  /*6c90*/  BRA `(.L_x_133) ;  /* 0xfffffffc00fc7947 */ /* 0x000fc0000383ffff */
[----:B------:R-:W-:-:S00]  /*6ca0*/  NOP ;  /* 0x0000000000007918 */ /* 0x000fc00000000000 */
        /* <DEDUP_REMOVED lines=13> */
.L_x_134:


//--------------------- .nv.global.init           --------------------------
	.section	.nv.global.init,"aw",@progbits
.nv.global.init:
	.type		$str$27,@object
	.size		$str$27,($str$28 - $str$27)
$str$27:
        /*0000*/ 	.byte	0x28, 0x61, 0x64, 0x64, 0x72, 0x65, 0x73, 0x73, 0x20, 0x26, 0x20, 0x6d, 0x61, 0x73, 0x6b, 0x29
        /*0010*/ 	.byte	0x20, 0x3d, 0x3d, 0x20, 0x30, 0x00
	.type		$str$28,@object
	.size		$str$28,($str$26 - $str$28)
$str$28:
        /*0016*/ 	.byte	0x2f, 0x74, 0x6d, 0x70, 0x2f, 0x63, 0x75, 0x74, 0x6c, 0x61, 0x73, 0x73, 0x5f, 0x73, 0x77, 0x65
        /*0026*/ 	.byte	0x65, 0x70, 0x5f, 0x73, 0x72, 0x63, 0x2f, 0x69, 0x6e, 0x63, 0x6c, 0x75, 0x64, 0x65, 0x2f, 0x63
        /*0036*/ 	.byte	0x75, 0x74, 0x65, 0x2f, 0x70, 0x6f, 0x69, 0x6e, 0x74, 0x65, 0x72, 0x5f, 0x66, 0x6c, 0x61, 0x67
        /*0046*/ 	.byte	0x67, 0x65, 0x64, 0x2e, 0x68, 0x70, 0x70, 0x00
	.type		$str$26,@object
	.size		$str$26,($str$25 - $str$26)
$str$26:
        /*004e*/ 	.byte	0x2f, 0x74, 0x6d, 0x70, 0x2f, 0x63, 0x75, 0x74, 0x6c, 0x61, 0x73, 0x73, 0x5f, 0x73, 0x77, 0x65
        /*005e*/ 	.byte	0x65, 0x70, 0x5f, 0x73, 0x72, 0x63, 0x2f, 0x69, 0x6e, 0x63, 0x6c, 0x75, 0x64, 0x65, 0x2f, 0x63
        /*006e*/ 	.byte	0x75, 0x74, 0x65, 0x2f, 0x61, 0x74, 0x6f, 0x6d, 0x2f, 0x63, 0x6f, 0x70, 0x79, 0x5f, 0x74, 0x72
        /*007e*/ 	.byte	0x61, 0x69, 0x74, 0x73, 0x5f, 0x73, 0x6d, 0x31, 0x30, 0x30, 0x2e, 0x68, 0x70, 0x70, 0x00
	.type		$str$25,@object
	.size		$str$25,(__unnamed_1 - $str$25)
$str$25:
        /*008d*/ 	.byte	0x28, 0x28, 0x75, 0x69, 0x6e, 0x74, 0x33, 0x32, 0x5f, 0x74, 0x28, 0x74, 0x68, 0x72, 0x65, 0x61
        /*009d*/ 	.byte	0x64, 0x49, 0x64, 0x78, 0x2e, 0x78, 0x29, 0x20, 0x2f, 0x20, 0x33, 0x32, 0x29, 0x20, 0x25, 0x20
        /*00ad*/ 	.byte	0x34, 0x29, 0x20, 0x3d, 0x3d, 0x20, 0x28, 0x28, 0x28, 0x74, 0x6d, 0x65, 0x6d, 0x5f, 0x61, 0x64
        /*00bd*/ 	.byte	0x64, 0x72, 0x20, 0x3e, 0x3e, 0x20, 0x31, 0x36, 0x29, 0x20, 0x2f, 0x20, 0x33, 0x32, 0x29, 0x20
        /*00cd*/ 	.byte	0x25, 0x20, 0x34, 0x29, 0x00
	.type		__unnamed_1,@object
	.size		__unnamed_1,(__unnamed_2 - __unnamed_1)
__unnamed_1:
        /*00d2*/ 	.byte	0x61, 0x75, 0x74, 0x6f, 0x20, 0x63, 0x75, 0x74, 0x65, 0x3a, 0x3a, 0x61, 0x73, 0x5f, 0x70, 0x6f
        /* <DEDUP_REMOVED lines=24> */
        /*0262*/ 	.byte	0x3c, 0x34, 0x30, 0x39, 0x36, 0x3e, 0x3e, 0x3e, 0x3e, 0x5d, 0x00
	.type		__unnamed_2,@object
	.size		__unnamed_2,(.L_2 - __unnamed_2)
__unnamed_2:
        /* <DEDUP_REMOVED lines=40> */
        /*04ed*/ 	.byte	0x74, 0x65, 0x3a, 0x3a, 0x43, 0x3c, 0x30, 0x3e, 0x3e, 0x3e, 0x3e, 0x5d, 0x00
.L_2:


//--------------------- .nv.shared._ZN7cutlass13device_kernelINS_4gemm6kernel13GemmUniversalIN4cute5tupleIJiiiiEEENS1_10collective13CollectiveMmaINS1_35MainloopSm100TmaUmmaWarpSpecializedILi6ELi2ELi4ENS5_IJNS4_1CILi1EEESB_SB_EEEEENS5_IJNSA_ILi64EEESE_NSA_ILi128EEEEEENS_12float_e5m2_tENS5_IJlSB_lEEESH_SI_NS4_8TiledMMAINS4_8MMA_AtomIJNS4_10MMA_TraitsINS4_19SM100_MMA_F8F6F4_SSEJSH_SH_fSE_SE_NS4_17integral_constantINS4_4UMMA5MajorELSP_0EEESQ_NSN_INSO_7ScaleInELSR_0EEESS_EEEEEENS4_6LayoutISC_NS5_IJNSA_ILi0EEESW_SW_EEEEENS5_IJNS4_10UnderscoreESZ_SZ_EEEEENS4_13SM90_TMA_LOADENS4_14ComposedLayoutINS4_7SwizzleILi3ELi4ELi3EEENS4_18smem_ptr_flag_bitsILi8EEENSV_INS5_IJNSA_ILi8EEESF_EEENS5_IJSF_SB_EEEEEEEvNS4_8identityES12_S1C_vS1D_EENS_8epilogue10collective18CollectiveEpilogueINS1F_23Sm100TmaWarpSpecializedILi1ELi1ELi32ELb0ELb0EEEJSG_NS5_IJNSV_ISE_SB_EES1K_EEESH_SI_SH_SI_NS1F_6fusion15FusionCallbacksIS1J_NS1M_17LinearCombinationISH_fSH_fLNS_15FloatRoundStyleE2EEESG_S1L_JEEENS4_5SM1004TMEM4LOAD26SM100_TMEM_LOAD_16dp32b32xES12_NS13_INS14_ILi2ELi4ELi3EEES17_NSV_INS5_IJS18_SE_EEENS5_IJSE_SB_EEEEEEENS4_39AutoVectorizingCopyWithAssumedAlignmentILi128EEENS4_14SM90_TMA_STOREES20_S22_S22_EEEvvEEEEvNT_6ParamsE --------------------------
	.section	.nv.shared._ZN7cutlass13device_kernelINS_4gemm6kernel13GemmUniversalIN4cute5tupleIJiiiiEEENS1_10collective13CollectiveMmaINS1_35MainloopSm100TmaUmmaWarpSpecializedILi6ELi2ELi4ENS5_IJNS4_1CILi1EEESB_SB_EEEEENS5_IJNSA_ILi64EEESE_NSA_ILi128EEEEEENS_12float_e5m2_tENS5_IJlSB_lEEESH_SI_NS4_8TiledMMAINS4_8MMA_AtomIJNS4_10MMA_TraitsINS4_19SM100_MMA_F8F6F4_SSEJSH_SH_fSE_SE_NS4_17integral_constantINS4_4UMMA5MajorELSP_0EEESQ_NSN_INSO_7ScaleInELSR_0EEESS_EEEEEENS4_6LayoutISC_NS5_IJNSA_ILi0EEESW_SW_EEEEENS5_IJNS4_10UnderscoreESZ_SZ_EEEEENS4_13SM90_TMA_LOADENS4_14ComposedLayoutINS4_7SwizzleILi3ELi4ELi3EEENS4_18smem_ptr_flag_bitsILi8EEENSV_INS5_IJNSA_ILi8EEESF_EEENS5_IJSF_SB_EEEEEEEvNS4_8identityES12_S1C_vS1D_EENS_8epilogue10collective18CollectiveEpilogueINS1F_23Sm100TmaWarpSpecializedILi1ELi1ELi32ELb0ELb0EEEJSG_NS5_IJNSV_ISE_SB_EES1K_EEESH_SI_SH_SI_NS1F_6fusion15FusionCallbacksIS1J_NS1M_17LinearCombinationISH_fSH_fLNS_15FloatRoundStyleE2EEESG_S1L_JEEENS4_5SM1004TMEM4LOAD26SM100_TMEM_LOAD_16dp32b32xES12_NS13_INS14_ILi2ELi4ELi3EEES17_NSV_INS5_IJS18_SE_EEENS5_IJSE_SB_EEEEEEENS4_39AutoVectorizingCopyWithAssumedAlignmentILi128EEENS4_14SM90_TMA_STOREES20_S22_S22_EEEvvEEEEvNT_6ParamsE,"aw",@nobits
	.sectionflags	@""
	.align	16
	.zero		1024


//--------------------- .nv.shared.reserved.0     --------------------------
	.section	.nv.shared.reserved.0,"aw",@nobits
	.weak		__nv_reservedSMEM_offset_0_alias
	.size		__nv_reservedSMEM_offset_0_alias, 0, 64
	.other		__nv_reservedSMEM_offset_0_alias,@"STO_CUDA_RESERVED_SHARED STV_DEFAULT"
__nv_reservedSMEM_offset_0_alias:
	.zero		0
.nv.shared.reserved.0:
	.zero		64
	.weak		__nv_reservedSMEM_tcgen05_partition
	.type		__nv_reservedSMEM_tcgen05_partition,@object
	.size		__nv_reservedSMEM_tcgen05_partition,(.L_0 - __nv_reservedSMEM_tcgen05_partition)
__nv_reservedSMEM_tcgen05_partition:
	.zero		32
.L_0:


//--------------------- .nv.global                --------------------------
	.section	.nv.global,"aw",@nobits
.nv.global:
	.type		_ZN40_INTERNAL_d515710b_4_k_cu_db1f10ee_223934cute1_E,@object
	.size		_ZN40_INTERNAL_d515710b_4_k_cu_db1f10ee_223934cute1_E,(_ZN40_INTERNAL_d515710b_4_k_cu_db1f10ee_223934cuda3std3__45__cpo6cbeginE - _ZN40_INTERNAL_d515710b_4_k_cu_db1f10ee_223934cute1_E)
_ZN40_INTERNAL_d515710b_4_k_cu_db1f10ee_223934cute1_E:
	.zero		1
	.type		_ZN40_INTERNAL_d515710b_4_k_cu_db1f10ee_223934cuda3std3__45__cpo6cbeginE,@object
	.size		_ZN40_INTERNAL_d515710b_4_k_cu_db1f10ee_223934cuda3std3__45__cpo6cbeginE,(_ZN40_INTERNAL_d515710b_4_k_cu_db1f10ee_223934cuda3std3__48in_placeE - _ZN40_INTERNAL_d515710b_4_k_cu_db1f10ee_223934cuda3std3__45__cpo6cbeginE)
_ZN40_INTERNAL_d515710b_4_k_cu_db1f10ee_223934cuda3std3__45__cpo6cbeginE:
	.zero		1
	.type		_ZN40_INTERNAL_d515710b_4_k_cu_db1f10ee_223934cuda3std3__48in_placeE,@object
	.size		_ZN40_INTERNAL_d515710b_4_k_cu_db1f10ee_223934cuda3std3__48in_placeE,(_ZN40_INTERNAL_d515710b_4_k_cu_db1f10ee_223934cuda3std6ranges3__45__cpo9iter_moveE - _ZN40_INTERNAL_d515710b_4_k_cu_db1f10ee_223934cuda3std3__48in_placeE)
_ZN40_INTERNAL_d515710b_4_k_cu_db1f10ee_223934cuda3std3__48in_placeE:
	.zero		1
	.type		_ZN40_INTERNAL_d515710b_4_k_cu_db1f10ee_223934cuda3std6ranges3__45__cpo9iter_moveE,@object
	.size		_ZN40_INTERNAL_d515710b_4_k_cu_db1f10ee_223934cuda3std6ranges3__45__cpo9iter_moveE,(_ZN40_INTERNAL_d515710b_4_k_cu_db1f10ee_223934cuda3std3__45__cpo5beginE - _ZN40_INTERNAL_d515710b_4_k_cu_db1f10ee_223934cuda3std6ranges3__45__cpo9iter_moveE)
_ZN40_INTERNAL_d515710b_4_k_cu_db1f10ee_223934cuda3std6ranges3__45__cpo9iter_moveE:
	.zero		1
	.type		_ZN40_INTERNAL_d515710b_4_k_cu_db1f10ee_223934cuda3std3__45__cpo5beginE,@object
	.size		_ZN40_INTERNAL_d515710b_4_k_cu_db1f10ee_223934cuda3std3__45__cpo5beginE,(_ZN40_INTERNAL_d515710b_4_k_cu_db1f10ee_223934cuda3std3__442_GLOBAL__N__d515710b_4_k_cu_db1f10ee_223936ignoreE - _ZN40_INTERNAL_d515710b_4_k_cu_db1f10ee_223934cuda3std3__45__cpo5beginE)
_ZN40_INTERNAL_d515710b_4_k_cu_db1f10ee_223934cuda3std3__45__cpo5beginE:
	.zero		1
	.type		_ZN40_INTERNAL_d515710b_4_k_cu_db1f10ee_223934cuda3std3__442_GLOBAL__N__d515710b_4_k_cu_db1f10ee_223936ignoreE,@object
	.size		_ZN40_INTERNAL_d515710b_4_k_cu_db1f10ee_223934cuda3std3__442_GLOBAL__N__d515710b_4_k_cu_db1f10ee_223936ignoreE,(_ZN40_INTERNAL_d515710b_4_k_cu_db1f10ee_223934cute7productE - _ZN40_INTERNAL_d515710b_4_k_cu_db1f10ee_223934cuda3std3__442_GLOBAL__N__d515710b_4_k_cu_db1f10ee_223936ignoreE)
_ZN40_INTERNAL_d515710b_4_k_cu_db1f10ee_223934cuda3std3__442_GLOBAL__N__d515710b_4_k_cu_db1f10ee_223936ignoreE:
	.zero		1
	.type		_ZN40_INTERNAL_d515710b_4_k_cu_db1f10ee_223934cute7productE,@object
	.size		_ZN40_INTERNAL_d515710b_4_k_cu_db1f10ee_223934cute7productE,(_ZN40_INTERNAL_d515710b_4_k_cu_db1f10ee_223934cuda3std3__45__cpo3endE - _ZN40_INTERNAL_d515710b_4_k_cu_db1f10ee_223934cute7productE)
_ZN40_INTERNAL_d515710b_4_k_cu_db1f10ee_223934cute7productE:
	.zero		1
	.type		_ZN40_INTERNAL_d515710b_4_k_cu_db1f10ee_223934cuda3std3__45__cpo3endE,@object
	.size		_ZN40_INTERNAL_d515710b_4_k_cu_db1f10ee_223934cuda3std3__45__cpo3endE,(_ZN40_INTERNAL_d515710b_4_k_cu_db1f10ee_223934cuda3std3__419piecewise_constructE - _ZN40_INTERNAL_d515710b_4_k_cu_db1f10ee_223934cuda3std3__45__cpo3endE)
_ZN40_INTERNAL_d515710b_4_k_cu_db1f10ee_223934cuda3std3__45__cpo3endE:
	.zero		1
	.type		_ZN40_INTERNAL_d515710b_4_k_cu_db1f10ee_223934cuda3std3__419piecewise_constructE,@object
	.size		_ZN40_INTERNAL_d515710b_4_k_cu_db1f10ee_223934cuda3std3__419piecewise_constructE,(_ZN40_INTERNAL_d515710b_4_k_cu_db1f10ee_223934cuda3std3__45__cpo4cendE - _ZN40_INTERNAL_d515710b_4_k_cu_db1f10ee_223934cuda3std3__419piecewise_constructE)
_ZN40_INTERNAL_d515710b_4_k_cu_db1f10ee_223934cuda3std3__419piecewise_constructE:
	.zero		1
	.type		_ZN40_INTERNAL_d515710b_4_k_cu_db1f10ee_223934cuda3std3__45__cpo4cendE,@object
	.size		_ZN40_INTERNAL_d515710b_4_k_cu_db1f10ee_223934cuda3std3__45__cpo4cendE,(_ZN40_INTERNAL_d515710b_4_k_cu_db1f10ee_223934cuda3std6ranges3__45__cpo4swapE - _ZN40_INTERNAL_d515710b_4_k_cu_db1f10ee_223934cuda3std3__45__cpo4cendE)
_ZN40_INTERNAL_d515710b_4_k_cu_db1f10ee_223934cuda3std3__45__cpo4cendE:
	.zero		1
	.type		_ZN40_INTERNAL_d515710b_4_k_cu_db1f10ee_223934cuda3std6ranges3__45__cpo4swapE,@object
	.size		_ZN40_INTERNAL_d515710b_4_k_cu_db1f10ee_223934cuda3std6ranges3__45__cpo4swapE,(.L_10 - _ZN40_INTERNAL_d515710b_4_k_cu_db1f10ee_223934cuda3std6ranges3__45__cpo4swapE)
_ZN40_INTERNAL_d515710b_4_k_cu_db1f10ee_223934cuda3std6ranges3__45__cpo4swapE:
	.zero		1
.L_10:


//--------------------- .nv.constant0._ZN7cutlass13device_kernelINS_4gemm6kernel13GemmUniversalIN4cute5tupleIJiiiiEEENS1_10collective13CollectiveMmaINS1_35MainloopSm100TmaUmmaWarpSpecializedILi6ELi2ELi4ENS5_IJNS4_1CILi1EEESB_SB_EEEEENS5_IJNSA_ILi64EEESE_NSA_ILi128EEEEEENS_12float_e5m2_tENS5_IJlSB_lEEESH_SI_NS4_8TiledMMAINS4_8MMA_AtomIJNS4_10MMA_TraitsINS4_19SM100_MMA_F8F6F4_SSEJSH_SH_fSE_SE_NS4_17integral_constantINS4_4UMMA5MajorELSP_0EEESQ_NSN_INSO_7ScaleInELSR_0EEESS_EEEEEENS4_6LayoutISC_NS5_IJNSA_ILi0EEESW_SW_EEEEENS5_IJNS4_10UnderscoreESZ_SZ_EEEEENS4_13SM90_TMA_LOADENS4_14ComposedLayoutINS4_7SwizzleILi3ELi4ELi3EEENS4_18smem_ptr_flag_bitsILi8EEENSV_INS5_IJNSA_ILi8EEESF_EEENS5_IJSF_SB_EEEEEEEvNS4_8identityES12_S1C_vS1D_EENS_8epilogue10collective18CollectiveEpilogueINS1F_23Sm100TmaWarpSpecializedILi1ELi1ELi32ELb0ELb0EEEJSG_NS5_IJNSV_ISE_SB_EES1K_EEESH_SI_SH_SI_NS1F_6fusion15FusionCallbacksIS1J_NS1M_17LinearCombinationISH_fSH_fLNS_15FloatRoundStyleE2EEESG_S1L_JEEENS4_5SM1004TMEM4LOAD26SM100_TMEM_LOAD_16dp32b32xES12_NS13_INS14_ILi2ELi4ELi3EEES17_NSV_INS5_IJS18_SE_EEENS5_IJSE_SB_EEEEEEENS4_39AutoVectorizingCopyWithAssumedAlignmentILi128EEENS4_14SM90_TMA_STOREES20_S22_S22_EEEvvEEEEvNT_6ParamsE --------------------------
	.section	.nv.constant0._ZN7cutlass13device_kernelINS_4gemm6kernel13GemmUniversalIN4cute5tupleIJiiiiEEENS1_10collective13CollectiveMmaINS1_35MainloopSm100TmaUmmaWarpSpecializedILi6ELi2ELi4ENS5_IJNS4_1CILi1EEESB_SB_EEEEENS5_IJNSA_ILi64EEESE_NSA_ILi128EEEEEENS_12float_e5m2_tENS5_IJlSB_lEEESH_SI_NS4_8TiledMMAINS4_8MMA_AtomIJNS4_10MMA_TraitsINS4_19SM100_MMA_F8F6F4_SSEJSH_SH_fSE_SE_NS4_17integral_constantINS4_4UMMA5MajorELSP_0EEESQ_NSN_INSO_7ScaleInELSR_0EEESS_EEEEEENS4_6LayoutISC_NS5_IJNSA_ILi0EEESW_SW_EEEEENS5_IJNS4_10UnderscoreESZ_SZ_EEEEENS4_13SM90_TMA_LOADENS4_14ComposedLayoutINS4_7SwizzleILi3ELi4ELi3EEENS4_18smem_ptr_flag_bitsILi8EEENSV_INS5_IJNSA_ILi8EEESF_EEENS5_IJSF_SB_EEEEEEEvNS4_8identityES12_S1C_vS1D_EENS_8epilogue10collective18CollectiveEpilogueINS1F_23Sm100TmaWarpSpecializedILi1ELi1ELi32ELb0ELb0EEEJSG_NS5_IJNSV_ISE_SB_EES1K_EEESH_SI_SH_SI_NS1F_6fusion15FusionCallbacksIS1J_NS1M_17LinearCombinationISH_fSH_fLNS_15FloatRoundStyleE2EEESG_S1L_JEEENS4_5SM1004TMEM4LOAD26SM100_TMEM_LOAD_16dp32b32xES12_NS13_INS14_ILi2ELi4ELi3EEES17_NSV_INS5_IJS18_SE_EEENS5_IJSE_SB_EEEEEEENS4_39AutoVectorizingCopyWithAssumedAlignmentILi128EEENS4_14SM90_TMA_STOREES20_S22_S22_EEEvvEEEEvNT_6ParamsE,"a",@progbits
	.sectionflags	@""
	.align	4
.nv.constant0._ZN7cutlass13device_kernelINS_4gemm6kernel13GemmUniversalIN4cute5tupleIJiiiiEEENS1_10collective13CollectiveMmaINS1_35MainloopSm100TmaUmmaWarpSpecializedILi6ELi2ELi4ENS5_IJNS4_1CILi1EEESB_SB_EEEEENS5_IJNSA_ILi64EEESE_NSA_ILi128EEEEEENS_12float_e5m2_tENS5_IJlSB_lEEESH_SI_NS4_8TiledMMAINS4_8MMA_AtomIJNS4_10MMA_TraitsINS4_19SM100_MMA_F8F6F4_SSEJSH_SH_fSE_SE_NS4_17integral_constantINS4_4UMMA5MajorELSP_0EEESQ_NSN_INSO_7ScaleInELSR_0EEESS_EEEEEENS4_6LayoutISC_NS5_IJNSA_ILi0EEESW_SW_EEEEENS5_IJNS4_10UnderscoreESZ_SZ_EEEEENS4_13SM90_TMA_LOADENS4_14ComposedLayoutINS4_7SwizzleILi3ELi4ELi3EEENS4_18smem_ptr_flag_bitsILi8EEENSV_INS5_IJNSA_ILi8EEESF_EEENS5_IJSF_SB_EEEEEEEvNS4_8identityES12_S1C_vS1D_EENS_8epilogue10collective18CollectiveEpilogueINS1F_23Sm100TmaWarpSpecializedILi1ELi1ELi32ELb0ELb0EEEJSG_NS5_IJNSV_ISE_SB_EES1K_EEESH_SI_SH_SI_NS1F_6fusion15FusionCallbacksIS1J_NS1M_17LinearCombinationISH_fSH_fLNS_15FloatRoundStyleE2EEESG_S1L_JEEENS4_5SM1004TMEM4LOAD26SM100_TMEM_LOAD_16dp32b32xES12_NS13_INS14_ILi2ELi4ELi3EEES17_NSV_INS5_IJS18_SE_EEENS5_IJSE_SB_EEEEEEENS4_39AutoVectorizingCopyWithAssumedAlignmentILi128EEENS4_14SM90_TMA_STOREES20_S22_S22_EEEvvEEEEvNT_6ParamsE:
	.zero		2944


//--------------------- SYMBOLS --------------------------

	.type		.nv.reservedSmem.offset0,@object
	.size		.nv.reservedSmem.offset0,0x4
	.type		.nv.reservedSmem.cap,@object
	.size		.nv.reservedSmem.cap,0x4
	.type		__assertfail,@function
